//
// Generated by NVIDIA NVVM Compiler
//
// Compiler Build ID: CL-36424714
// Cuda compilation tools, release 13.0, V13.0.88
// Based on NVVM 20.0.0
//

.version 9.0
.target sm_100
.address_size 64

	// .globl	_Z12initNodePoolP7OctNodei

.visible .entry _Z12initNodePoolP7OctNodei(
	.param .u64 .ptr .align 1 _Z12initNodePoolP7OctNodei_param_0,
	.param .u32 _Z12initNodePoolP7OctNodei_param_1
)
{
	.reg .pred 	%p<3>;
	.reg .b32 	%r<12>;
	.reg .b64 	%rd<5>;

	ld.param.u64 	%rd2, [_Z12initNodePoolP7OctNodei_param_0];
	ld.param.u32 	%r6, [_Z12initNodePoolP7OctNodei_param_1];
	mov.u32 	%r7, %ctaid.x;
	mov.u32 	%r1, %ntid.x;
	mov.u32 	%r8, %tid.x;
	mad.lo.s32 	%r11, %r7, %r1, %r8;
	setp.ge.s32 	%p1, %r11, %r6;
	@%p1 bra 	$L__BB0_3;
	mov.u32 	%r9, %nctaid.x;
	mul.lo.s32 	%r3, %r1, %r9;
	cvta.to.global.u64 	%rd1, %rd2;
$L__BB0_2:
	mul.wide.s32 	%rd3, %r11, 36;
	add.s64 	%rd4, %rd1, %rd3;
	mov.b32 	%r10, -1;
	st.global.u32 	[%rd4], %r10;
	st.global.u32 	[%rd4+4], %r10;
	st.global.u32 	[%rd4+8], %r10;
	st.global.u32 	[%rd4+12], %r10;
	st.global.u32 	[%rd4+16], %r10;
	st.global.u32 	[%rd4+20], %r10;
	st.global.u32 	[%rd4+24], %r10;
	st.global.u32 	[%rd4+28], %r10;
	st.global.u32 	[%rd4+32], %r10;
	add.s32 	%r11, %r11, %r3;
	setp.lt.s32 	%p2, %r11, %r6;
	@%p2 bra 	$L__BB0_2;
$L__BB0_3:
	ret;

}
	// .globl	_Z18insertPointsKernelP7OctNodePiiS1_PK7float3_i12OctreeParams
.visible .entry _Z18insertPointsKernelP7OctNodePiiS1_PK7float3_i12OctreeParams(
	.param .u64 .ptr .align 1 _Z18insertPointsKernelP7OctNodePiiS1_PK7float3_i12OctreeParams_param_0,
	.param .u64 .ptr .align 1 _Z18insertPointsKernelP7OctNodePiiS1_PK7float3_i12OctreeParams_param_1,
	.param .u32 _Z18insertPointsKernelP7OctNodePiiS1_PK7float3_i12OctreeParams_param_2,
	.param .u64 .ptr .align 1 _Z18insertPointsKernelP7OctNodePiiS1_PK7float3_i12OctreeParams_param_3,
	.param .u64 .ptr .align 1 _Z18insertPointsKernelP7OctNodePiiS1_PK7float3_i12OctreeParams_param_4,
	.param .u32 _Z18insertPointsKernelP7OctNodePiiS1_PK7float3_i12OctreeParams_param_5,
	.param .align 4 .b8 _Z18insertPointsKernelP7OctNodePiiS1_PK7float3_i12OctreeParams_param_6[20]
)
{
	.reg .pred 	%p<11>;
	.reg .b32 	%r<27>;
	.reg .b32 	%f<28>;
	.reg .b64 	%rd<26>;

	ld.param.u32 	%r12, [_Z18insertPointsKernelP7OctNodePiiS1_PK7float3_i12OctreeParams_param_6+16];
	ld.param.f32 	%f24, [_Z18insertPointsKernelP7OctNodePiiS1_PK7float3_i12OctreeParams_param_6+12];
	ld.param.f32 	%f27, [_Z18insertPointsKernelP7OctNodePiiS1_PK7float3_i12OctreeParams_param_6+8];
	ld.param.f32 	%f26, [_Z18insertPointsKernelP7OctNodePiiS1_PK7float3_i12OctreeParams_param_6+4];
	ld.param.f32 	%f25, [_Z18insertPointsKernelP7OctNodePiiS1_PK7float3_i12OctreeParams_param_6];
	ld.param.u64 	%rd8, [_Z18insertPointsKernelP7OctNodePiiS1_PK7float3_i12OctreeParams_param_0];
	ld.param.u64 	%rd5, [_Z18insertPointsKernelP7OctNodePiiS1_PK7float3_i12OctreeParams_param_1];
	ld.param.u32 	%r11, [_Z18insertPointsKernelP7OctNodePiiS1_PK7float3_i12OctreeParams_param_2];
	ld.param.u64 	%rd6, [_Z18insertPointsKernelP7OctNodePiiS1_PK7float3_i12OctreeParams_param_3];
	ld.param.u64 	%rd7, [_Z18insertPointsKernelP7OctNodePiiS1_PK7float3_i12OctreeParams_param_4];
	ld.param.u32 	%r13, [_Z18insertPointsKernelP7OctNodePiiS1_PK7float3_i12OctreeParams_param_5];
	cvta.to.global.u64 	%rd1, %rd8;
	mov.u32 	%r14, %ctaid.x;
	mov.u32 	%r15, %ntid.x;
	mov.u32 	%r16, %tid.x;
	mad.lo.s32 	%r2, %r14, %r15, %r16;
	setp.ge.s32 	%p1, %r2, %r13;
	@%p1 bra 	$L__BB1_10;
	cvta.to.global.u64 	%rd9, %rd7;
	mul.wide.s32 	%rd10, %r2, 12;
	add.s64 	%rd2, %rd9, %rd10;
	ld.global.f32 	%f1, [%rd2];
	setp.lt.s32 	%p2, %r12, 1;
	mov.b32 	%r26, 0;
	@%p2 bra 	$L__BB1_9;
	ld.global.f32 	%f2, [%rd2+4];
	ld.global.f32 	%f3, [%rd2+8];
	cvta.to.global.u64 	%rd3, %rd5;
	mov.b32 	%r23, 0;
	mov.u32 	%r25, %r23;
$L__BB1_3:
	mov.u32 	%r26, %r25;
	setp.ge.f32 	%p3, %f1, %f25;
	setp.ge.f32 	%p4, %f2, %f26;
	setp.ge.f32 	%p5, %f3, %f27;
	selp.u64 	%rd11, 1, 0, %p5;
	selp.b64 	%rd12, 4, 0, %p3;
	selp.b64 	%rd13, 2, 0, %p4;
	or.b64  	%rd14, %rd13, %rd11;
	or.b64  	%rd15, %rd14, %rd12;
	mul.f32 	%f24, %f24, 0f3F000000;
	neg.f32 	%f20, %f24;
	selp.f32 	%f21, %f24, %f20, %p3;
	add.f32 	%f25, %f25, %f21;
	selp.f32 	%f22, %f24, %f20, %p4;
	add.f32 	%f26, %f26, %f22;
	selp.f32 	%f23, %f24, %f20, %p5;
	add.f32 	%f27, %f27, %f23;
	mul.wide.s32 	%rd16, %r26, 36;
	add.s64 	%rd17, %rd1, %rd16;
	shl.b64 	%rd18, %rd15, 2;
	add.s64 	%rd4, %rd17, %rd18;
	atom.relaxed.global.cas.b32 	%r25, [%rd4], -1, -2;
	setp.eq.s32 	%p6, %r25, -1;
	@%p6 bra 	$L__BB1_6;
	setp.ne.s32 	%p7, %r25, -2;
	@%p7 bra 	$L__BB1_8;
	ld.global.u32 	%r25, [%rd4];
	setp.eq.s32 	%p8, %r25, -1;
	@%p8 bra 	$L__BB1_9;
	bra.uni 	$L__BB1_8;
$L__BB1_6:
	atom.global.add.u32 	%r25, [%rd3], 1;
	setp.ge.s32 	%p9, %r25, %r11;
	@%p9 bra 	$L__BB1_11;
	mul.wide.s32 	%rd19, %r25, 36;
	add.s64 	%rd20, %rd1, %rd19;
	mov.b32 	%r20, -1;
	st.global.u32 	[%rd20], %r20;
	st.global.u32 	[%rd20+4], %r20;
	st.global.u32 	[%rd20+8], %r20;
	st.global.u32 	[%rd20+12], %r20;
	st.global.u32 	[%rd20+16], %r20;
	st.global.u32 	[%rd20+20], %r20;
	st.global.u32 	[%rd20+24], %r20;
	st.global.u32 	[%rd20+28], %r20;
	st.global.u32 	[%rd20+32], %r20;
	atom.global.exch.b32 	%r21, [%rd4], %r25;
$L__BB1_8:
	add.s32 	%r23, %r23, 1;
	setp.ne.s32 	%p10, %r23, %r12;
	mov.u32 	%r26, %r25;
	@%p10 bra 	$L__BB1_3;
$L__BB1_9:
	mul.wide.s32 	%rd21, %r26, 36;
	add.s64 	%rd22, %rd1, %rd21;
	atom.global.exch.b32 	%r22, [%rd22+32], %r2;
	cvta.to.global.u64 	%rd23, %rd6;
	mul.wide.s32 	%rd24, %r2, 4;
	add.s64 	%rd25, %rd23, %rd24;
	st.global.u32 	[%rd25], %r22;
$L__BB1_10:
	ret;
$L__BB1_11:
	atom.global.exch.b32 	%r19, [%rd4], -1;
	bra.uni 	$L__BB1_9;

}
	// .globl	_Z17radiusQueryKernelPK7OctNodePKiPK7float3_i12OctreeParamsS6_ifPi
.visible .entry _Z17radiusQueryKernelPK7OctNodePKiPK7float3_i12OctreeParamsS6_ifPi(
	.param .u64 .ptr .align 1 _Z17radiusQueryKernelPK7OctNodePKiPK7float3_i12OctreeParamsS6_ifPi_param_0,
	.param .u64 .ptr .align 1 _Z17radiusQueryKernelPK7OctNodePKiPK7float3_i12OctreeParamsS6_ifPi_param_1,
	.param .u64 .ptr .align 1 _Z17radiusQueryKernelPK7OctNodePKiPK7float3_i12OctreeParamsS6_ifPi_param_2,
	.param .u32 _Z17radiusQueryKernelPK7OctNodePKiPK7float3_i12OctreeParamsS6_ifPi_param_3,
	.param .align 4 .b8 _Z17radiusQueryKernelPK7OctNodePKiPK7float3_i12OctreeParamsS6_ifPi_param_4[20],
	.param .u64 .ptr .align 1 _Z17radiusQueryKernelPK7OctNodePKiPK7float3_i12OctreeParamsS6_ifPi_param_5,
	.param .u32 _Z17radiusQueryKernelPK7OctNodePKiPK7float3_i12OctreeParamsS6_ifPi_param_6,
	.param .f32 _Z17radiusQueryKernelPK7OctNodePKiPK7float3_i12OctreeParamsS6_ifPi_param_7,
	.param .u64 .ptr .align 1 _Z17radiusQueryKernelPK7OctNodePKiPK7float3_i12OctreeParamsS6_ifPi_param_8
)
{
	.local .align 16 .b8 	__local_depot2[1280];
	.reg .b64 	%SP;
	.reg .b64 	%SPL;
	.reg .pred 	%p<27>;
	.reg .b16 	%rs<34>;
	.reg .b32 	%r<66>;
	.reg .b32 	%f<72>;
	.reg .b64 	%rd<76>;

	mov.u64 	%SPL, __local_depot2;
	ld.param.f32 	%f13, [_Z17radiusQueryKernelPK7OctNodePKiPK7float3_i12OctreeParamsS6_ifPi_param_4+12];
	ld.param.f32 	%f12, [_Z17radiusQueryKernelPK7OctNodePKiPK7float3_i12OctreeParamsS6_ifPi_param_4+8];
	ld.param.f32 	%f11, [_Z17radiusQueryKernelPK7OctNodePKiPK7float3_i12OctreeParamsS6_ifPi_param_4+4];
	ld.param.f32 	%f10, [_Z17radiusQueryKernelPK7OctNodePKiPK7float3_i12OctreeParamsS6_ifPi_param_4];
	ld.param.u64 	%rd15, [_Z17radiusQueryKernelPK7OctNodePKiPK7float3_i12OctreeParamsS6_ifPi_param_1];
	ld.param.u64 	%rd13, [_Z17radiusQueryKernelPK7OctNodePKiPK7float3_i12OctreeParamsS6_ifPi_param_5];
	ld.param.u32 	%r41, [_Z17radiusQueryKernelPK7OctNodePKiPK7float3_i12OctreeParamsS6_ifPi_param_6];
	ld.param.f32 	%f14, [_Z17radiusQueryKernelPK7OctNodePKiPK7float3_i12OctreeParamsS6_ifPi_param_7];
	cvta.to.global.u64 	%rd1, %rd15;
	add.u64 	%rd2, %SPL, 0;
	add.u64 	%rd3, %SPL, 256;
	add.u64 	%rd4, %SPL, 1024;
	mov.u32 	%r42, %ctaid.x;
	mov.u32 	%r43, %ntid.x;
	mov.u32 	%r44, %tid.x;
	mad.lo.s32 	%r1, %r42, %r43, %r44;
	setp.ge.s32 	%p1, %r1, %r41;
	@%p1 bra 	$L__BB2_34;
	cvta.to.global.u64 	%rd19, %rd13;
	mul.f32 	%f1, %f14, %f14;
	mul.wide.s32 	%rd20, %r1, 12;
	add.s64 	%rd21, %rd19, %rd20;
	ld.global.nc.f32 	%f2, [%rd21];
	ld.global.nc.f32 	%f3, [%rd21+4];
	ld.global.nc.f32 	%f4, [%rd21+8];
	mov.b32 	%r65, 0;
	st.local.u32 	[%rd2], %r65;
	st.local.v2.f32 	[%rd3], {%f10, %f11};
	st.local.f32 	[%rd3+8], %f12;
	st.local.f32 	[%rd4], %f13;
	mov.b32 	%r53, 1;
$L__BB2_2:
	mov.u32 	%r3, %r53;
	add.s32 	%r53, %r3, -1;
	cvt.u64.u32 	%rd5, %r53;
	mul.wide.u32 	%rd22, %r53, 12;
	add.s64 	%rd6, %rd3, %rd22;
	ld.local.f32 	%f5, [%rd6];
	ld.local.f32 	%f6, [%rd6+4];
	ld.local.f32 	%f7, [%rd6+8];
	mul.wide.u32 	%rd23, %r53, 4;
	add.s64 	%rd7, %rd4, %rd23;
	ld.local.f32 	%f8, [%rd7];
	sub.f32 	%f15, %f2, %f5;
	abs.f32 	%f16, %f15;
	sub.f32 	%f17, %f16, %f8;
	max.f32 	%f18, %f17, 0f00000000;
	sub.f32 	%f19, %f3, %f6;
	abs.f32 	%f20, %f19;
	sub.f32 	%f21, %f20, %f8;
	max.f32 	%f22, %f21, 0f00000000;
	sub.f32 	%f23, %f4, %f7;
	abs.f32 	%f24, %f23;
	sub.f32 	%f25, %f24, %f8;
	max.f32 	%f26, %f25, 0f00000000;
	mul.f32 	%f27, %f22, %f22;
	fma.rn.f32 	%f28, %f18, %f18, %f27;
	fma.rn.f32 	%f29, %f26, %f26, %f28;
	setp.gt.f32 	%p2, %f29, %f1;
	@%p2 bra 	$L__BB2_32;
	ld.param.u64 	%rd73, [_Z17radiusQueryKernelPK7OctNodePKiPK7float3_i12OctreeParamsS6_ifPi_param_0];
	shl.b64 	%rd24, %rd5, 2;
	add.s64 	%rd8, %rd2, %rd24;
	ld.local.u32 	%r47, [%rd8];
	cvta.to.global.u64 	%rd25, %rd73;
	mul.wide.s32 	%rd26, %r47, 36;
	add.s64 	%rd9, %rd25, %rd26;
	mul.f32 	%f9, %f8, 0f3F000000;
	ld.global.nc.u32 	%r5, [%rd9];
	setp.lt.s32 	%p3, %r5, 0;
	mov.b16 	%rs27, 0;
	@%p3 bra 	$L__BB2_6;
	setp.gt.u32 	%p4, %r3, 63;
	mov.b16 	%rs27, 1;
	@%p4 bra 	$L__BB2_6;
	sub.f32 	%f30, %f5, %f9;
	sub.f32 	%f31, %f6, %f9;
	sub.f32 	%f32, %f7, %f9;
	st.local.u32 	[%rd8], %r5;
	st.local.f32 	[%rd6], %f30;
	st.local.f32 	[%rd6+4], %f31;
	st.local.f32 	[%rd6+8], %f32;
	st.local.f32 	[%rd7], %f9;
	mov.u32 	%r53, %r3;
$L__BB2_6:
	ld.global.nc.u32 	%r7, [%rd9+4];
	setp.lt.s32 	%p5, %r7, 0;
	@%p5 bra 	$L__BB2_9;
	setp.gt.u32 	%p6, %r53, 62;
	mov.b16 	%rs27, 1;
	@%p6 bra 	$L__BB2_9;
	sub.f32 	%f33, %f5, %f9;
	sub.f32 	%f34, %f6, %f9;
	add.f32 	%f35, %f7, %f9;
	mul.wide.u32 	%rd27, %r53, 4;
	add.s64 	%rd28, %rd2, %rd27;
	st.local.u32 	[%rd28], %r7;
	mul.wide.u32 	%rd29, %r53, 12;
	add.s64 	%rd30, %rd3, %rd29;
	st.local.f32 	[%rd30], %f33;
	st.local.f32 	[%rd30+4], %f34;
	st.local.f32 	[%rd30+8], %f35;
	add.s64 	%rd31, %rd4, %rd27;
	st.local.f32 	[%rd31], %f9;
	add.s32 	%r53, %r53, 1;
$L__BB2_9:
	ld.global.nc.u32 	%r10, [%rd9+8];
	setp.lt.s32 	%p7, %r10, 0;
	@%p7 bra 	$L__BB2_12;
	setp.gt.u32 	%p8, %r53, 62;
	mov.b16 	%rs27, 1;
	@%p8 bra 	$L__BB2_12;
	sub.f32 	%f36, %f5, %f9;
	add.f32 	%f37, %f6, %f9;
	sub.f32 	%f38, %f7, %f9;
	mul.wide.u32 	%rd32, %r53, 4;
	add.s64 	%rd33, %rd2, %rd32;
	st.local.u32 	[%rd33], %r10;
	mul.wide.u32 	%rd34, %r53, 12;
	add.s64 	%rd35, %rd3, %rd34;
	st.local.f32 	[%rd35], %f36;
	st.local.f32 	[%rd35+4], %f37;
	st.local.f32 	[%rd35+8], %f38;
	add.s64 	%rd36, %rd4, %rd32;
	st.local.f32 	[%rd36], %f9;
	add.s32 	%r53, %r53, 1;
$L__BB2_12:
	ld.global.nc.u32 	%r13, [%rd9+12];
	setp.lt.s32 	%p9, %r13, 0;
	@%p9 bra 	$L__BB2_15;
	setp.gt.u32 	%p10, %r53, 62;
	mov.b16 	%rs27, 1;
	@%p10 bra 	$L__BB2_15;
	sub.f32 	%f39, %f5, %f9;
	add.f32 	%f40, %f6, %f9;
	add.f32 	%f41, %f7, %f9;
	mul.wide.u32 	%rd37, %r53, 4;
	add.s64 	%rd38, %rd2, %rd37;
	st.local.u32 	[%rd38], %r13;
	mul.wide.u32 	%rd39, %r53, 12;
	add.s64 	%rd40, %rd3, %rd39;
	st.local.f32 	[%rd40], %f39;
	st.local.f32 	[%rd40+4], %f40;
	st.local.f32 	[%rd40+8], %f41;
	add.s64 	%rd41, %rd4, %rd37;
	st.local.f32 	[%rd41], %f9;
	add.s32 	%r53, %r53, 1;
$L__BB2_15:
	ld.global.nc.u32 	%r16, [%rd9+16];
	setp.lt.s32 	%p11, %r16, 0;
	@%p11 bra 	$L__BB2_18;
	setp.gt.u32 	%p12, %r53, 62;
	mov.b16 	%rs27, 1;
	@%p12 bra 	$L__BB2_18;
	add.f32 	%f42, %f5, %f9;
	sub.f32 	%f43, %f6, %f9;
	sub.f32 	%f44, %f7, %f9;
	mul.wide.u32 	%rd42, %r53, 4;
	add.s64 	%rd43, %rd2, %rd42;
	st.local.u32 	[%rd43], %r16;
	mul.wide.u32 	%rd44, %r53, 12;
	add.s64 	%rd45, %rd3, %rd44;
	st.local.f32 	[%rd45], %f42;
	st.local.f32 	[%rd45+4], %f43;
	st.local.f32 	[%rd45+8], %f44;
	add.s64 	%rd46, %rd4, %rd42;
	st.local.f32 	[%rd46], %f9;
	add.s32 	%r53, %r53, 1;
$L__BB2_18:
	ld.global.nc.u32 	%r19, [%rd9+20];
	setp.lt.s32 	%p13, %r19, 0;
	@%p13 bra 	$L__BB2_21;
	setp.gt.u32 	%p14, %r53, 62;
	mov.b16 	%rs27, 1;
	@%p14 bra 	$L__BB2_21;
	add.f32 	%f45, %f5, %f9;
	sub.f32 	%f46, %f6, %f9;
	add.f32 	%f47, %f7, %f9;
	mul.wide.u32 	%rd47, %r53, 4;
	add.s64 	%rd48, %rd2, %rd47;
	st.local.u32 	[%rd48], %r19;
	mul.wide.u32 	%rd49, %r53, 12;
	add.s64 	%rd50, %rd3, %rd49;
	st.local.f32 	[%rd50], %f45;
	st.local.f32 	[%rd50+4], %f46;
	st.local.f32 	[%rd50+8], %f47;
	add.s64 	%rd51, %rd4, %rd47;
	st.local.f32 	[%rd51], %f9;
	add.s32 	%r53, %r53, 1;
$L__BB2_21:
	ld.global.nc.u32 	%r22, [%rd9+24];
	setp.lt.s32 	%p15, %r22, 0;
	@%p15 bra 	$L__BB2_24;
	setp.gt.u32 	%p16, %r53, 62;
	mov.b16 	%rs27, 1;
	@%p16 bra 	$L__BB2_24;
	add.f32 	%f48, %f5, %f9;
	add.f32 	%f49, %f6, %f9;
	sub.f32 	%f50, %f7, %f9;
	mul.wide.u32 	%rd52, %r53, 4;
	add.s64 	%rd53, %rd2, %rd52;
	st.local.u32 	[%rd53], %r22;
	mul.wide.u32 	%rd54, %r53, 12;
	add.s64 	%rd55, %rd3, %rd54;
	st.local.f32 	[%rd55], %f48;
	st.local.f32 	[%rd55+4], %f49;
	st.local.f32 	[%rd55+8], %f50;
	add.s64 	%rd56, %rd4, %rd52;
	st.local.f32 	[%rd56], %f9;
	add.s32 	%r53, %r53, 1;
$L__BB2_24:
	ld.global.nc.u32 	%r25, [%rd9+28];
	setp.lt.s32 	%p17, %r25, 0;
	@%p17 bra 	$L__BB2_27;
	setp.gt.u32 	%p18, %r53, 62;
	mov.b16 	%rs27, 1;
	@%p18 bra 	$L__BB2_27;
	add.f32 	%f51, %f5, %f9;
	add.f32 	%f52, %f6, %f9;
	add.f32 	%f53, %f7, %f9;
	mul.wide.u32 	%rd57, %r53, 4;
	add.s64 	%rd58, %rd2, %rd57;
	st.local.u32 	[%rd58], %r25;
	mul.wide.u32 	%rd59, %r53, 12;
	add.s64 	%rd60, %rd3, %rd59;
	st.local.f32 	[%rd60], %f51;
	st.local.f32 	[%rd60+4], %f52;
	st.local.f32 	[%rd60+8], %f53;
	add.s64 	%rd61, %rd4, %rd57;
	st.local.f32 	[%rd61], %f9;
	add.s32 	%r53, %r53, 1;
$L__BB2_27:
	ld.param.u64 	%rd74, [_Z17radiusQueryKernelPK7OctNodePKiPK7float3_i12OctreeParamsS6_ifPi_param_2];
	cvta.to.global.u64 	%rd10, %rd74;
	setp.ne.s16 	%p19, %rs27, 0;
	@%p19 bra 	$L__BB2_30;
	ld.global.nc.u32 	%r60, [%rd9+32];
	setp.eq.s32 	%p23, %r60, -1;
	@%p23 bra 	$L__BB2_32;
$L__BB2_29:
	mul.wide.s32 	%rd66, %r60, 12;
	add.s64 	%rd67, %rd10, %rd66;
	ld.global.nc.f32 	%f63, [%rd67];
	ld.global.nc.f32 	%f64, [%rd67+4];
	ld.global.nc.f32 	%f65, [%rd67+8];
	sub.f32 	%f66, %f63, %f2;
	sub.f32 	%f67, %f64, %f3;
	sub.f32 	%f68, %f65, %f4;
	mul.f32 	%f69, %f67, %f67;
	fma.rn.f32 	%f70, %f66, %f66, %f69;
	fma.rn.f32 	%f71, %f68, %f68, %f70;
	setp.le.f32 	%p24, %f71, %f1;
	selp.u32 	%r49, 1, 0, %p24;
	add.s32 	%r65, %r65, %r49;
	mul.wide.s32 	%rd68, %r60, 4;
	add.s64 	%rd69, %rd1, %rd68;
	ld.global.nc.u32 	%r60, [%rd69];
	setp.eq.s32 	%p25, %r60, -1;
	@%p25 bra 	$L__BB2_32;
	bra.uni 	$L__BB2_29;
$L__BB2_30:
	ld.global.nc.u32 	%r62, [%rd9+32];
	setp.eq.s32 	%p20, %r62, -1;
	@%p20 bra 	$L__BB2_32;
$L__BB2_31:
	mul.wide.s32 	%rd62, %r62, 12;
	add.s64 	%rd63, %rd10, %rd62;
	ld.global.nc.f32 	%f54, [%rd63];
	ld.global.nc.f32 	%f55, [%rd63+4];
	ld.global.nc.f32 	%f56, [%rd63+8];
	sub.f32 	%f57, %f54, %f2;
	sub.f32 	%f58, %f55, %f3;
	sub.f32 	%f59, %f56, %f4;
	mul.f32 	%f60, %f58, %f58;
	fma.rn.f32 	%f61, %f57, %f57, %f60;
	fma.rn.f32 	%f62, %f59, %f59, %f61;
	setp.le.f32 	%p21, %f62, %f1;
	selp.u32 	%r48, 1, 0, %p21;
	add.s32 	%r65, %r65, %r48;
	mul.wide.s32 	%rd64, %r62, 4;
	add.s64 	%rd65, %rd1, %rd64;
	ld.global.nc.u32 	%r62, [%rd65];
	setp.ne.s32 	%p22, %r62, -1;
	@%p22 bra 	$L__BB2_31;
$L__BB2_32:
	setp.ne.s32 	%p26, %r53, 0;
	@%p26 bra 	$L__BB2_2;
	ld.param.u64 	%rd75, [_Z17radiusQueryKernelPK7OctNodePKiPK7float3_i12OctreeParamsS6_ifPi_param_8];
	cvta.to.global.u64 	%rd70, %rd75;
	mul.wide.s32 	%rd71, %r1, 4;
	add.s64 	%rd72, %rd70, %rd71;
	st.global.u32 	[%rd72], %r65;
$L__BB2_34:
	ret;

}


// ===== COMPILED SASS (sm_100) =====

	.target	sm_100

	.elftype	@"ET_EXEC"


//--------------------- .note.nv.tkinfo           --------------------------
	.section	.note.nv.tkinfo,"",@"SHT_NOTE"
	.sectionflags	@"SHF_NOTE_NV_TKINFO"
	.tkinfo
        /*0018*/ 	.word	0x00000002
        /*0030*/ 	.string	""
        /*0030*/ 	.string	"ptxas"
        /*0030*/ 	.string	"Cuda compilation tools, release 13.0, V13.0.88"
        /*0030*/ 	.string	"Build cuda_13.0.r13.0/compiler.36424714_0"
        /*0030*/ 	.string	"-arch sm_100 -m 64 "



//--------------------- .note.nv.cuinfo           --------------------------
	.section	.note.nv.cuinfo,"",@"SHT_NOTE"
	.sectionflags	@"SHF_NOTE_NV_CUINFO"
        /*0018*/ 	.short	0x0002
        /*001a*/ 	.short	0x0064
        /*001c*/ 	.short	0x0082
	.zero		2


//--------------------- .nv.info                  --------------------------
	.section	.nv.info,"",@"SHT_CUDA_INFO"
	.align	4


	//----- nvinfo : EIATTR_REGCOUNT
	.align		4
        /*0000*/ 	.byte	0x04, 0x2f
        /*0002*/ 	.short	(.L_1 - .L_0)
	.align		4
.L_0:
        /*0004*/ 	.word	index@(_Z12initNodePoolP7OctNodei)
        /*0008*/ 	.word	0x0000000c


	//----- nvinfo : EIATTR_FRAME_SIZE
	.align		4
.L_1:
        /*000c*/ 	.byte	0x04, 0x11
        /*000e*/ 	.short	(.L_3 - .L_2)
	.align		4
.L_2:
        /*0010*/ 	.word	index@(_Z12initNodePoolP7OctNodei)
        /*0014*/ 	.word	0x00000000


	//----- nvinfo : EIATTR_REGCOUNT
	.align		4
.L_3:
        /*0018*/ 	.byte	0x04, 0x2f
        /*001a*/ 	.short	(.L_5 - .L_4)
	.align		4
.L_4:
        /*001c*/ 	.word	index@(_Z18insertPointsKernelP7OctNodePiiS1_PK7float3_i12OctreeParams)
        /*0020*/ 	.word	0x00000017


	//----- nvinfo : EIATTR_FRAME_SIZE
	.align		4
.L_5:
        /*0024*/ 	.byte	0x04, 0x11
        /*0026*/ 	.short	(.L_7 - .L_6)
	.align		4
.L_6:
        /*0028*/ 	.word	index@(_Z18insertPointsKernelP7OctNodePiiS1_PK7float3_i12OctreeParams)
        /*002c*/ 	.word	0x00000000


	//----- nvinfo : EIATTR_REGCOUNT
	.align		4
.L_7:
        /*0030*/ 	.byte	0x04, 0x2f
        /*0032*/ 	.short	(.L_9 - .L_8)
	.align		4
.L_8:
        /*0034*/ 	.word	index@(_Z17radiusQueryKernelPK7OctNodePKiPK7float3_i12OctreeParamsS6_ifPi)
        /*0038*/ 	.word	0x00000020


	//----- nvinfo : EIATTR_FRAME_SIZE
	.align		4
.L_9:
        /*003c*/ 	.byte	0x04, 0x11
        /*003e*/ 	.short	(.L_11 - .L_10)
	.align		4
.L_10:
        /*0040*/ 	.word	index@(_Z17radiusQueryKernelPK7OctNodePKiPK7float3_i12OctreeParamsS6_ifPi)
        /*0044*/ 	.word	0x00000500


	//----- nvinfo : EIATTR_MIN_STACK_SIZE
	.align		4
.L_11:
        /*0048*/ 	.byte	0x04, 0x12
        /*004a*/ 	.short	(.L_13 - .L_12)
	.align		4
.L_12:
        /*004c*/ 	.word	index@(_Z17radiusQueryKernelPK7OctNodePKiPK7float3_i12OctreeParamsS6_ifPi)
        /*0050*/ 	.word	0x00000500


	//----- nvinfo : EIATTR_MIN_STACK_SIZE
	.align		4
.L_13:
        /*0054*/ 	.byte	0x04, 0x12
        /*0056*/ 	.short	(.L_15 - .L_14)
	.align		4
.L_14:
        /*0058*/ 	.word	index@(_Z18insertPointsKernelP7OctNodePiiS1_PK7float3_i12OctreeParams)
        /*005c*/ 	.word	0x00000000


	//----- nvinfo : EIATTR_MIN_STACK_SIZE
	.align		4
.L_15:
        /*0060*/ 	.byte	0x04, 0x12
        /*0062*/ 	.short	(.L_17 - .L_16)
	.align		4
.L_16:
        /*0064*/ 	.word	index@(_Z12initNodePoolP7OctNodei)
        /*0068*/ 	.word	0x00000000
.L_17:


//--------------------- .nv.compat                --------------------------
	.section	.nv.compat,"",@"SHT_CUDA_COMPAT_INFO"
	.align	4
        /*0000*/ 	.byte	0x02, 0x09, 0x00, 0x00, 0x02, 0x02, 0x01, 0x00, 0x02, 0x05, 0x05, 0x00, 0x03, 0x07, 0x01, 0x01
        /*0010*/ 	.byte	0x02, 0x03, 0x00, 0x00, 0x02, 0x06, 0x01, 0x00, 0x04, 0x0b, 0x08, 0x00, 0x09, 0x00, 0x00, 0x00
        /*0020*/ 	.byte	0x00, 0x00, 0x00, 0x00


//--------------------- .nv.info._Z17radiusQueryKernelPK7OctNodePKiPK7float3_i12OctreeParamsS6_ifPi --------------------------
	.section	.nv.info._Z17radiusQueryKernelPK7OctNodePKiPK7float3_i12OctreeParamsS6_ifPi,"",@"SHT_CUDA_INFO"
	.sectionflags	@""
	.align	4


	//----- nvinfo : EIATTR_CUDA_API_VERSION
	.align		4
        /*0000*/ 	.byte	0x04, 0x37
        /*0002*/ 	.short	(.L_19 - .L_18)
.L_18:
        /*0004*/ 	.word	0x00000082


	//----- nvinfo : EIATTR_KPARAM_INFO
	.align		4
.L_19:
        /*0008*/ 	.byte	0x04, 0x17
        /*000a*/ 	.short	(.L_21 - .L_20)
.L_20:
        /*000c*/ 	.word	0x00000000
        /*0010*/ 	.short	0x0008
        /*0012*/ 	.short	0x0040
        /*0014*/ 	.byte	0x00, 0xf5, 0x21, 0x00


	//----- nvinfo : EIATTR_KPARAM_INFO
	.align		4
.L_21:
        /*0018*/ 	.byte	0x04, 0x17
        /*001a*/ 	.short	(.L_23 - .L_22)
.L_22:
        /*001c*/ 	.word	0x00000000
        /*0020*/ 	.short	0x0007
        /*0022*/ 	.short	0x003c
        /*0024*/ 	.byte	0x00, 0xf0, 0x11, 0x00


	//----- nvinfo : EIATTR_KPARAM_INFO
	.align		4
.L_23:
        /*0028*/ 	.byte	0x04, 0x17
        /*002a*/ 	.short	(.L_25 - .L_24)
.L_24:
        /*002c*/ 	.word	0x00000000
        /*0030*/ 	.short	0x0006
        /*0032*/ 	.short	0x0038
        /*0034*/ 	.byte	0x00, 0xf0, 0x11, 0x00


	//----- nvinfo : EIATTR_KPARAM_INFO
	.align		4
.L_25:
        /*0038*/ 	.byte	0x04, 0x17
        /*003a*/ 	.short	(.L_27 - .L_26)
.L_26:
        /*003c*/ 	.word	0x00000000
        /*0040*/ 	.short	0x0005
        /*0042*/ 	.short	0x0030
        /*0044*/ 	.byte	0x00, 0xf5, 0x21, 0x00


	//----- nvinfo : EIATTR_KPARAM_INFO
	.align		4
.L_27:
        /*0048*/ 	.byte	0x04, 0x17
        /*004a*/ 	.short	(.L_29 - .L_28)
.L_28:
        /*004c*/ 	.word	0x00000000
        /*0050*/ 	.short	0x0004
        /*0052*/ 	.short	0x001c
        /*0054*/ 	.byte	0x00, 0xf0, 0x51, 0x00


	//----- nvinfo : EIATTR_KPARAM_INFO
	.align		4
.L_29:
        /*0058*/ 	.byte	0x04, 0x17
        /*005a*/ 	.short	(.L_31 - .L_30)
.L_30:
        /*005c*/ 	.word	0x00000000
        /*0060*/ 	.short	0x0003
        /*0062*/ 	.short	0x0018
        /*0064*/ 	.byte	0x00, 0xf0, 0x11, 0x00


	//----- nvinfo : EIATTR_KPARAM_INFO
	.align		4
.L_31:
        /*0068*/ 	.byte	0x04, 0x17
        /*006a*/ 	.short	(.L_33 - .L_32)
.L_32:
        /*006c*/ 	.word	0x00000000
        /*0070*/ 	.short	0x0002
        /*0072*/ 	.short	0x0010
        /*0074*/ 	.byte	0x00, 0xf5, 0x21, 0x00


	//----- nvinfo : EIATTR_KPARAM_INFO
	.align		4
.L_33:
        /*0078*/ 	.byte	0x04, 0x17
        /*007a*/ 	.short	(.L_35 - .L_34)
.L_34:
        /*007c*/ 	.word	0x00000000
        /*0080*/ 	.short	0x0001
        /*0082*/ 	.short	0x0008
        /*0084*/ 	.byte	0x00, 0xf5, 0x21, 0x00


	//----- nvinfo : EIATTR_KPARAM_INFO
	.align		4
.L_35:
        /*0088*/ 	.byte	0x04, 0x17
        /*008a*/ 	.short	(.L_37 - .L_36)
.L_36:
        /*008c*/ 	.word	0x00000000
        /*0090*/ 	.short	0x0000
        /*0092*/ 	.short	0x0000
        /*0094*/ 	.byte	0x00, 0xf5, 0x21, 0x00


	//----- nvinfo : EIATTR_SPARSE_MMA_MASK
	.align		4
.L_37:
        /*0098*/ 	.byte	0x03, 0x50
        /*009a*/ 	.short	0x0000


	//----- nvinfo : EIATTR_MAXREG_COUNT
	.align		4
        /*009c*/ 	.byte	0x03, 0x1b
        /*009e*/ 	.short	0x00ff


	//----- nvinfo : EIATTR_MERCURY_ISA_VERSION
	.align		4
        /*00a0*/ 	.byte	0x03, 0x5f
        /*00a2*/ 	.short	0x0101


	//----- nvinfo : EIATTR_VRC_CTA_INIT_COUNT
	.align		4
        /*00a4*/ 	.byte	0x02, 0x4a
	.zero		1
	.zero		1


	//----- nvinfo : EIATTR_EXIT_INSTR_OFFSETS
	.align		4
        /*00a8*/ 	.byte	0x04, 0x1c
        /*00aa*/ 	.short	(.L_39 - .L_38)


	//   ....[0]....
.L_38:
        /*00ac*/ 	.word	0x00000080


	//   ....[1]....
        /*00b0*/ 	.word	0x000011f0


	//----- nvinfo : EIATTR_CRS_STACK_SIZE
	.align		4
.L_39:
        /*00b4*/ 	.byte	0x04, 0x1e
        /*00b6*/ 	.short	(.L_41 - .L_40)
.L_40:
        /*00b8*/ 	.word	0x00000000


	//----- nvinfo : EIATTR_CBANK_PARAM_SIZE
	.align		4
.L_41:
        /*00bc*/ 	.byte	0x03, 0x19
        /*00be*/ 	.short	0x0048


	//----- nvinfo : EIATTR_PARAM_CBANK
	.align		4
        /*00c0*/ 	.byte	0x04, 0x0a
        /*00c2*/ 	.short	(.L_43 - .L_42)
	.align		4
.L_42:
        /*00c4*/ 	.word	index@(.nv.constant0._Z17radiusQueryKernelPK7OctNodePKiPK7float3_i12OctreeParamsS6_ifPi)
        /*00c8*/ 	.short	0x0380
        /*00ca*/ 	.short	0x0048


	//----- nvinfo : EIATTR_SW_WAR
	.align		4
.L_43:
        /*00cc*/ 	.byte	0x04, 0x36
        /*00ce*/ 	.short	(.L_45 - .L_44)
.L_44:
        /*00d0*/ 	.word	0x00000008
.L_45:


//--------------------- .nv.info._Z18insertPointsKernelP7OctNodePiiS1_PK7float3_i12OctreeParams --------------------------
	.section	.nv.info._Z18insertPointsKernelP7OctNodePiiS1_PK7float3_i12OctreeParams,"",@"SHT_CUDA_INFO"
	.sectionflags	@""
	.align	4


	//----- nvinfo : EIATTR_CUDA_API_VERSION
	.align		4
        /*0000*/ 	.byte	0x04, 0x37
        /*0002*/ 	.short	(.L_47 - .L_46)
.L_46:
        /*0004*/ 	.word	0x00000082


	//----- nvinfo : EIATTR_KPARAM_INFO
	.align		4
.L_47:
        /*0008*/ 	.byte	0x04, 0x17
        /*000a*/ 	.short	(.L_49 - .L_48)
.L_48:
        /*000c*/ 	.word	0x00000000
        /*0010*/ 	.short	0x0006
        /*0012*/ 	.short	0x002c
        /*0014*/ 	.byte	0x00, 0xf0, 0x51, 0x00


	//----- nvinfo : EIATTR_KPARAM_INFO
	.align		4
.L_49:
        /*0018*/ 	.byte	0x04, 0x17
        /*001a*/ 	.short	(.L_51 - .L_50)
.L_50:
        /*001c*/ 	.word	0x00000000
        /*0020*/ 	.short	0x0005
        /*0022*/ 	.short	0x0028
        /*0024*/ 	.byte	0x00, 0xf0, 0x11, 0x00


	//----- nvinfo : EIATTR_KPARAM_INFO
	.align		4
.L_51:
        /*0028*/ 	.byte	0x04, 0x17
        /*002a*/ 	.short	(.L_53 - .L_52)
.L_52:
        /*002c*/ 	.word	0x00000000
        /*0030*/ 	.short	0x0004
        /*0032*/ 	.short	0x0020
        /*0034*/ 	.byte	0x00, 0xf5, 0x21, 0x00


	//----- nvinfo : EIATTR_KPARAM_INFO
	.align		4
.L_53:
        /*0038*/ 	.byte	0x04, 0x17
        /*003a*/ 	.short	(.L_55 - .L_54)
.L_54:
        /*003c*/ 	.word	0x00000000
        /*0040*/ 	.short	0x0003
        /*0042*/ 	.short	0x0018
        /*0044*/ 	.byte	0x00, 0xf5, 0x21, 0x00


	//----- nvinfo : EIATTR_KPARAM_INFO
	.align		4
.L_55:
        /*0048*/ 	.byte	0x04, 0x17
        /*004a*/ 	.short	(.L_57 - .L_56)
.L_56:
        /*004c*/ 	.word	0x00000000
        /*0050*/ 	.short	0x0002
        /*0052*/ 	.short	0x0010
        /*0054*/ 	.byte	0x00, 0xf0, 0x11, 0x00


	//----- nvinfo : EIATTR_KPARAM_INFO
	.align		4
.L_57:
        /*0058*/ 	.byte	0x04, 0x17
        /*005a*/ 	.short	(.L_59 - .L_58)
.L_58:
        /*005c*/ 	.word	0x00000000
        /*0060*/ 	.short	0x0001
        /*0062*/ 	.short	0x0008
        /*0064*/ 	.byte	0x00, 0xf5, 0x21, 0x00


	//----- nvinfo : EIATTR_KPARAM_INFO
	.align		4
.L_59:
        /*0068*/ 	.byte	0x04, 0x17
        /*006a*/ 	.short	(.L_61 - .L_60)
.L_60:
        /*006c*/ 	.word	0x00000000
        /*0070*/ 	.short	0x0000
        /*0072*/ 	.short	0x0000
        /*0074*/ 	.byte	0x00, 0xf5, 0x21, 0x00


	//----- nvinfo : EIATTR_SPARSE_MMA_MASK
	.align		4
.L_61:
        /*0078*/ 	.byte	0x03, 0x50
        /*007a*/ 	.short	0x0000


	//----- nvinfo : EIATTR_MAXREG_COUNT
	.align		4
        /*007c*/ 	.byte	0x03, 0x1b
        /*007e*/ 	.short	0x00ff


	//----- nvinfo : EIATTR_MERCURY_ISA_VERSION
	.align		4
        /*0080*/ 	.byte	0x03, 0x5f
        /*0082*/ 	.short	0x0101


	//----- nvinfo : EIATTR_INT_WARP_WIDE_INSTR_OFFSETS
	.align		4
        /*0084*/ 	.byte	0x04, 0x31
        /*0086*/ 	.short	(.L_63 - .L_62)


	//   ....[0]....
.L_62:
        /*0088*/ 	.word	0x00000410


	//   ....[1]....
        /*008c*/ 	.word	0x000004a0


	//----- nvinfo : EIATTR_VRC_CTA_INIT_COUNT
	.align		4
.L_63:
        /*0090*/ 	.byte	0x02, 0x4a
	.zero		1
	.zero		1


	//----- nvinfo : EIATTR_EXIT_INSTR_OFFSETS
	.align		4
        /*0094*/ 	.byte	0x04, 0x1c
        /*0096*/ 	.short	(.L_65 - .L_64)


	//   ....[0]....
.L_64:
        /*0098*/ 	.word	0x00000070


	//   ....[1]....
        /*009c*/ 	.word	0x000006a0


	//----- nvinfo : EIATTR_CRS_STACK_SIZE
	.align		4
.L_65:
        /*00a0*/ 	.byte	0x04, 0x1e
        /*00a2*/ 	.short	(.L_67 - .L_66)
.L_66:
        /*00a4*/ 	.word	0x00000000


	//----- nvinfo : EIATTR_CBANK_PARAM_SIZE
	.align		4
.L_67:
        /*00a8*/ 	.byte	0x03, 0x19
        /*00aa*/ 	.short	0x0040


	//----- nvinfo : EIATTR_PARAM_CBANK
	.align		4
        /*00ac*/ 	.byte	0x04, 0x0a
        /*00ae*/ 	.short	(.L_69 - .L_68)
	.align		4
.L_68:
        /*00b0*/ 	.word	index@(.nv.constant0._Z18insertPointsKernelP7OctNodePiiS1_PK7float3_i12OctreeParams)
        /*00b4*/ 	.short	0x0380
        /*00b6*/ 	.short	0x0040


	//----- nvinfo : EIATTR_SW_WAR
	.align		4
.L_69:
        /*00b8*/ 	.byte	0x04, 0x36
        /*00ba*/ 	.short	(.L_71 - .L_70)
.L_70:
        /*00bc*/ 	.word	0x00000008
.L_71:


//--------------------- .nv.info._Z12initNodePoolP7OctNodei --------------------------
	.section	.nv.info._Z12initNodePoolP7OctNodei,"",@"SHT_CUDA_INFO"
	.sectionflags	@""
	.align	4


	//----- nvinfo : EIATTR_CUDA_API_VERSION
	.align		4
        /*0000*/ 	.byte	0x04, 0x37
        /*0002*/ 	.short	(.L_73 - .L_72)
.L_72:
        /*0004*/ 	.word	0x00000082


	//----- nvinfo : EIATTR_KPARAM_INFO
	.align		4
.L_73:
        /*0008*/ 	.byte	0x04, 0x17
        /*000a*/ 	.short	(.L_75 - .L_74)
.L_74:
        /*000c*/ 	.word	0x00000000
        /*0010*/ 	.short	0x0001
        /*0012*/ 	.short	0x0008
        /*0014*/ 	.byte	0x00, 0xf0, 0x11, 0x00


	//----- nvinfo : EIATTR_KPARAM_INFO
	.align		4
.L_75:
        /*0018*/ 	.byte	0x04, 0x17
        /*001a*/ 	.short	(.L_77 - .L_76)
.L_76:
        /*001c*/ 	.word	0x00000000
        /*0020*/ 	.short	0x0000
        /*0022*/ 	.short	0x0000
        /*0024*/ 	.byte	0x00, 0xf5, 0x21, 0x00


	//----- nvinfo : EIATTR_SPARSE_MMA_MASK
	.align		4
.L_77:
        /*0028*/ 	.byte	0x03, 0x50
        /*002a*/ 	.short	0x0000


	//----- nvinfo : EIATTR_MAXREG_COUNT
	.align		4
        /*002c*/ 	.byte	0x03, 0x1b
        /*002e*/ 	.short	0x00ff


	//----- nvinfo : EIATTR_MERCURY_ISA_VERSION
	.align		4
        /*0030*/ 	.byte	0x03, 0x5f
        /*0032*/ 	.short	0x0101


	//----- nvinfo : EIATTR_VRC_CTA_INIT_COUNT
	.align		4
        /*0034*/ 	.byte	0x02, 0x4a
	.zero		1
	.zero		1


	//----- nvinfo : EIATTR_EXIT_INSTR_OFFSETS
	.align		4
        /*0038*/ 	.byte	0x04, 0x1c
        /*003a*/ 	.short	(.L_79 - .L_78)


	//   ....[0]....
.L_78:
        /*003c*/ 	.word	0x00000070


	//   ....[1]....
        /*0040*/ 	.word	0x000001a0


	//----- nvinfo : EIATTR_CRS_STACK_SIZE
	.align		4
.L_79:
        /*0044*/ 	.byte	0x04, 0x1e
        /*0046*/ 	.short	(.L_81 - .L_80)
.L_80:
        /*0048*/ 	.word	0x00000000


	//----- nvinfo : EIATTR_CBANK_PARAM_SIZE
	.align		4
.L_81:
        /*004c*/ 	.byte	0x03, 0x19
        /*004e*/ 	.short	0x000c


	//----- nvinfo : EIATTR_PARAM_CBANK
	.align		4
        /*0050*/ 	.byte	0x04, 0x0a
        /*0052*/ 	.short	(.L_83 - .L_82)
	.align		4
.L_82:
        /*0054*/ 	.word	index@(.nv.constant0._Z12initNodePoolP7OctNodei)
        /*0058*/ 	.short	0x0380
        /*005a*/ 	.short	0x000c


	//----- nvinfo : EIATTR_SW_WAR
	.align		4
.L_83:
        /*005c*/ 	.byte	0x04, 0x36
        /*005e*/ 	.short	(.L_85 - .L_84)
.L_84:
        /*0060*/ 	.word	0x00000008
.L_85:


//--------------------- .nv.callgraph             --------------------------
	.section	.nv.callgraph,"",@"SHT_CUDA_CALLGRAPH"
	.align	4
	.sectionentsize	8
	.align		4
        /*0000*/ 	.word	0x00000000
	.align		4
        /*0004*/ 	.word	0xffffffff
	.align		4
        /*0008*/ 	.word	0x00000000
	.align		4
        /*000c*/ 	.word	0xfffffffe
	.align		4
        /*0010*/ 	.word	0x00000000
	.align		4
        /*0014*/ 	.word	0xfffffffd
	.align		4
        /*0018*/ 	.word	0x00000000
	.align		4
        /*001c*/ 	.word	0xfffffffc


//--------------------- .text._Z17radiusQueryKernelPK7OctNodePKiPK7float3_i12OctreeParamsS6_ifPi --------------------------
	.section	.text._Z17radiusQueryKernelPK7OctNodePKiPK7float3_i12OctreeParamsS6_ifPi,"ax",@progbits
	.align	128
        .global         _Z17radiusQueryKernelPK7OctNodePKiPK7float3_i12OctreeParamsS6_ifPi
        .type           _Z17radiusQueryKernelPK7OctNodePKiPK7float3_i12OctreeParamsS6_ifPi,@function
        .size           _Z17radiusQueryKernelPK7OctNodePKiPK7float3_i12OctreeParamsS6_ifPi,(.L_x_36 - _Z17radiusQueryKernelPK7OctNodePKiPK7float3_i12OctreeParamsS6_ifPi)
        .other          _Z17radiusQueryKernelPK7OctNodePKiPK7float3_i12OctreeParamsS6_ifPi,@"STO_CUDA_ENTRY STV_DEFAULT"
_Z17radiusQueryKernelPK7OctNodePKiPK7float3_i12OctreeParamsS6_ifPi:
.text._Z17radiusQueryKernelPK7OctNodePKiPK7float3_i12OctreeParamsS6_ifPi:
[----:B------:R-:W0:Y:S01]  /*0000*/  LDC R1, c[0x0][0x37c] ;  /* 0x0000df00ff017b82 */ /* 0x000e220000000800 */
[----:B------:R-:W1:Y:S07]  /*0010*/  S2R R3, SR_TID.X ;  /* 0x0000000000037919 */ /* 0x000e6e0000002100 */
[----:B------:R-:W1:Y:S01]  /*0020*/  S2UR UR4, SR_CTAID.X ;  /* 0x00000000000479c3 */ /* 0x000e620000002500 */
[----:B------:R-:W2:Y:S01]  /*0030*/  LDCU UR5, c[0x0][0x3b8] ;  /* 0x00007700ff0577ac */ /* 0x000ea20008000800 */
[----:B0-----:R-:W-:-:S06]  /*0040*/  IADD3 R1, PT, PT, R1, -0x500, RZ ;  /* 0xfffffb0001017810 */ /* 0x001fcc0007ffe0ff */
[----:B------:R-:W1:Y:S02]  /*0050*/  LDC R14, c[0x0][0x360] ;  /* 0x0000d800ff0e7b82 */ /* 0x000e640000000800 */
[----:B-1----:R-:W-:-:S05]  /*0060*/  IMAD R14, R14, UR4, R3 ;  /* 0x000000040e0e7c24 */ /* 0x002fca000f8e0203 */
[----:B--2---:R-:W-:-:S13]  /*0070*/  ISETP.GE.AND P0, PT, R14, UR5, PT ;  /* 0x000000050e007c0c */ /* 0x004fda000bf06270 */
[----:B------:R-:W-:Y:S05]  /*0080*/  @P0 EXIT ;  /* 0x000000000000094d */ /* 0x000fea0003800000 */
[----:B------:R-:W0:Y:S01]  /*0090*/  LDC.64 R6, c[0x0][0x3a0] ;  /* 0x0000e800ff067b82 */ /* 0x000e220000000a00 */
[----:B------:R-:W1:Y:S07]  /*00a0*/  LDCU.64 UR4, c[0x0][0x358] ;  /* 0x00006b00ff0477ac */ /* 0x000e6e0008000a00 */
[----:B------:R-:W2:Y:S08]  /*00b0*/  LDC R8, c[0x0][0x39c] ;  /* 0x0000e700ff087b82 */ /* 0x000eb00000000800 */
[----:B------:R-:W3:Y:S08]  /*00c0*/  LDC R10, c[0x0][0x3a8] ;  /* 0x0000ea00ff0a7b82 */ /* 0x000ef00000000800 */
[----:B------:R-:W4:Y:S01]  /*00d0*/  LDC.64 R2, c[0x0][0x3b0] ;  /* 0x0000ec00ff027b82 */ /* 0x000f220000000a00 */
[----:B0-----:R-:W-:Y:S01]  /*00e0*/  MOV R9, R6 ;  /* 0x0000000600097202 */ /* 0x001fe20000000f00 */
[----:B------:R0:W-:Y:S06]  /*00f0*/  STL [R1+0x108], R7 ;  /* 0x0001080701007387 */ /* 0x0001ec0000100800 */
[----:B------:R-:W0:Y:S01]  /*0100*/  LDC R4, c[0x0][0x3bc] ;  /* 0x0000ef00ff047b82 */ /* 0x000e220000000800 */
[----:B--2---:R2:W-:Y:S04]  /*0110*/  STL.64 [R1+0x100], R8 ;  /* 0x0001000801007387 */ /* 0x0045e80000100a00 */
[----:B------:R2:W-:Y:S04]  /*0120*/  STL [R1], RZ ;  /* 0x000000ff01007387 */ /* 0x0005e80000100800 */
[----:B---3--:R2:W-:Y:S01]  /*0130*/  STL [R1+0x400], R10 ;  /* 0x0004000a01007387 */ /* 0x0085e20000100800 */
[----:B------:R-:W-:Y:S01]  /*0140*/  BSSY.RECONVERGENT B1, `(.L_x_0) ;  /* 0x0000107000017945 */ /* 0x000fe20003800200 */
[----:B----4-:R-:W-:Y:S01]  /*0150*/  IMAD.WIDE R2, R14, 0xc, R2 ;  /* 0x0000000c0e027825 */ /* 0x010fe200078e0202 */
[----:B------:R-:W-:-:S04]  /*0160*/  MOV R6, R1 ;  /* 0x0000000100067202 */ /* 0x000fc80000000f00 */
[----:B-1----:R-:W5:Y:S01]  /*0170*/  LDG.E.CONSTANT R13, desc[UR4][R2.64] ;  /* 0x00000004020d7981 */ /* 0x002f62000c1e9900 */
[----:B------:R-:W-:-:S03]  /*0180*/  IADD3 R0, PT, PT, R1, 0x100, RZ ;  /* 0x0000010001007810 */ /* 0x000fc60007ffe0ff */
[----:B------:R-:W5:Y:S01]  /*0190*/  LDG.E.CONSTANT R12, desc[UR4][R2.64+0x4] ;  /* 0x00000404020c7981 */ /* 0x000f62000c1e9900 */
[----:B------:R-:W-:-:S03]  /*01a0*/  MOV R5, 0x1 ;  /* 0x0000000100057802 */ /* 0x000fc60000000f00 */
[----:B------:R1:W5:Y:S01]  /*01b0*/  LDG.E.CONSTANT R11, desc[UR4][R2.64+0x8] ;  /* 0x00000804020b7981 */ /* 0x000362000c1e9900 */
[----:B0-----:R-:W-:Y:S01]  /*01c0*/  FMUL R4, R4, R4 ;  /* 0x0000000404047220 */ /* 0x001fe20000400000 */
[----:B-1----:R-:W-:Y:S01]  /*01d0*/  HFMA2 R3, -RZ, RZ, 0, 0 ;  /* 0x00000000ff037431 */ /* 0x002fe200000001ff */
[----:B--2---:R-:W-:-:S07]  /*01e0*/  IADD3 R2, PT, PT, R1, 0x400, RZ ;  /* 0x0000040001027810 */ /* 0x004fce0007ffe0ff */
.L_x_24:
[----:B------:R-:W-:-:S04]  /*01f0*/  IADD3 R7, PT, PT, R5, -0x1, RZ ;  /* 0xffffffff05077810 */ /* 0x000fc80007ffe0ff */
[C---:B------:R-:W-:Y:S01]  /*0200*/  LEA R18, R7.reuse, R2, 0x2 ;  /* 0x0000000207127211 */ /* 0x040fe200078e10ff */
[----:B------:R-:W-:-:S04]  /*0210*/  IMAD R17, R7, 0xc, R0 ;  /* 0x0000000c07117824 */ /* 0x000fc800078e0200 */
[----:B------:R-:W2:Y:S04]  /*0220*/  LDL R19, [R18] ;  /* 0x0000000012137983 */ /* 0x000ea80000100800 */
[----:B------:R-:W3:Y:S04]  /*0230*/  LDL R15, [R17+0x4] ;  /* 0x00000400110f7983 */ /* 0x000ee80000100800 */
[----:B------:R-:W4:Y:S04]  /*0240*/  LDL R16, [R17] ;  /* 0x0000000011107983 */ /* 0x000f280000100800 */
[----:B------:R-:W2:Y:S01]  /*0250*/  LDL R10, [R17+0x8] ;  /* 0x00000800110a7983 */ /* 0x000ea20000100800 */
[----:B------:R-:W-:Y:S01]  /*0260*/  BSSY.RECONVERGENT B0, `(.L_x_1) ;  /* 0x00000f2000007945 */ /* 0x000fe20003800200 */
[----:B------:R-:W-:-:S02]  /*0270*/  MOV R21, R5 ;  /* 0x0000000500157202 */ /* 0x000fc40000000f00 */
[----:B------:R-:W-:Y:S01]  /*0280*/  MOV R5, R7 ;  /* 0x0000000700057202 */ /* 0x000fe20000000f00 */
[----:B---3-5:R-:W-:Y:S01]  /*0290*/  FADD R20, R12, -R15 ;  /* 0x8000000f0c147221 */ /* 0x028fe20000000000 */
[----:B----4-:R-:W-:-:S03]  /*02a0*/  FADD R8, R13, -R16 ;  /* 0x800000100d087221 */ /* 0x010fc60000000000 */
[----:B--2---:R-:W-:Y:S01]  /*02b0*/  FADD R20, -R19, |R20| ;  /* 0x4000001413147221 */ /* 0x004fe20000000100 */
[----:B------:R-:W-:Y:S01]  /*02c0*/  FADD R22, R11, -R10 ;  /* 0x8000000a0b167221 */ /* 0x000fe20000000000 */
[----:B------:R-:W-:-:S03]  /*02d0*/  FADD R8, -R19, |R8| ;  /* 0x4000000813087221 */ /* 0x000fc60000000100 */
[----:B------:R-:W-:Y:S01]  /*02e0*/  FMNMX R20, RZ, R20, !PT ;  /* 0x00000014ff147209 */ /* 0x000fe20007800000 */
[----:B------:R-:W-:Y:S01]  /*02f0*/  FADD R22, -R19, |R22| ;  /* 0x4000001613167221 */ /* 0x000fe20000000100 */
[----:B------:R-:W-:-:S03]  /*0300*/  FMNMX R8, RZ, R8, !PT ;  /* 0x00000008ff087209 */ /* 0x000fc60007800000 */
[----:B------:R-:W-:Y:S01]  /*0310*/  FMUL R9, R20, R20 ;  /* 0x0000001414097220 */ /* 0x000fe20000400000 */
[----:B------:R-:W-:-:S03]  /*0320*/  FMNMX R22, RZ, R22, !PT ;  /* 0x00000016ff167209 */ /* 0x000fc60007800000 */
[----:B------:R-:W-:-:S04]  /*0330*/  FFMA R9, R8, R8, R9 ;  /* 0x0000000808097223 */ /* 0x000fc80000000009 */
[----:B------:R-:W-:-:S05]  /*0340*/  FFMA R9, R22, R22, R9 ;  /* 0x0000001616097223 */ /* 0x000fca0000000009 */
[----:B------:R-:W-:-:S13]  /*0350*/  FSETP.GT.AND P0, PT, R9, R4, PT ;  /* 0x000000040900720b */ /* 0x000fda0003f04000 */
[----:B------:R-:W-:Y:S05]  /*0360*/  @P0 BRA `(.L_x_2) ;  /* 0x0000000c00840947 */ /* 0x000fea0003800000 */
[----:B------:R-:W-:Y:S01]  /*0370*/  LEA R23, R7, R1, 0x2 ;  /* 0x0000000107177211 */ /* 0x000fe200078e10ff */
[----:B------:R-:W0:Y:S04]  /*0380*/  LDC.64 R8, c[0x0][0x380] ;  /* 0x0000e000ff087b82 */ /* 0x000e280000000a00 */
[----:B------:R-:W0:Y:S02]  /*0390*/  LDL R7, [R23] ;  /* 0x0000000017077983 */ /* 0x000e240000100800 */
[----:B0-----:R-:W-:-:S05]  /*03a0*/  IMAD.WIDE R8, R7, 0x24, R8 ;  /* 0x0000002407087825 */ /* 0x001fca00078e0208 */
[----:B------:R-:W2:Y:S04]  /*03b0*/  LDG.E.CONSTANT R25, desc[UR4][R8.64] ;  /* 0x0000000408197981 */ /* 0x000ea8000c1e9900 */
[----:B------:R0:W5:Y:S04]  /*03c0*/  LDG.E.CONSTANT R7, desc[UR4][R8.64+0x4] ;  /* 0x0000040408077981 */ /* 0x000168000c1e9900 */
[----:B------:R0:W5:Y:S01]  /*03d0*/  LDG.E.CONSTANT R20, desc[UR4][R8.64+0x8] ;  /* 0x0000080408147981 */ /* 0x000162000c1e9900 */
[----:B------:R-:W-:Y:S01]  /*03e0*/  BSSY.RECONVERGENT B2, `(.L_x_3) ;  /* 0x0000010000027945 */ /* 0x000fe20003800200 */
[----:B------:R-:W-:Y:S01]  /*03f0*/  FMUL R19, R19, 0.5 ;  /* 0x3f00000013137820 */ /* 0x000fe20000400000 */
[----:B------:R-:W-:-:S02]  /*0400*/  PRMT R22, RZ, 0x7610, R22 ;  /* 0x00007610ff167816 */ /* 0x000fc40000000016 */
[----:B--2---:R-:W-:-:S13]  /*0410*/  ISETP.GE.AND P0, PT, R25, RZ, PT ;  /* 0x000000ff1900720c */ /* 0x004fda0003f06270 */
[----:B0-----:R-:W-:Y:S05]  /*0420*/  @!P0 BRA `(.L_x_4) ;  /* 0x00000000002c8947 */ /* 0x001fea0003800000 */
[----:B------:R-:W-:Y:S01]  /*0430*/  ISETP.GT.U32.AND P0, PT, R21, 0x3f, PT ;  /* 0x0000003f1500780c */ /* 0x000fe20003f04070 */
[----:B------:R-:W-:-:S12]  /*0440*/  HFMA2 R22, -RZ, RZ, 0, 5.9604644775390625e-08 ;  /* 0x00000001ff167431 */ /* 0x000fd800000001ff */
[--C-:B------:R-:W-:Y:S01]  /*0450*/  @!P0 FADD R24, R16, -R19.reuse ;  /* 0x8000001310188221 */ /* 0x100fe20000000000 */
[--C-:B------:R-:W-:Y:S01]  /*0460*/  @!P0 FADD R26, R15, -R19.reuse ;  /* 0x800000130f1a8221 */ /* 0x100fe20000000000 */
[----:B------:R-:W-:Y:S01]  /*0470*/  @!P0 FADD R28, R10, -R19 ;  /* 0x800000130a1c8221 */ /* 0x000fe20000000000 */
[----:B------:R0:W-:Y:S01]  /*0480*/  @!P0 STL [R23], R25 ;  /* 0x0000001917008387 */ /* 0x0001e20000100800 */
[----:B------:R-:W-:-:S03]  /*0490*/  @!P0 IMAD.MOV.U32 R5, RZ, RZ, R21 ;  /* 0x000000ffff058224 */ /* 0x000fc600078e0015 */
[----:B------:R0:W-:Y:S04]  /*04a0*/  @!P0 STL [R17], R24 ;  /* 0x0000001811008387 */ /* 0x0001e80000100800 */
[----:B------:R0:W-:Y:S04]  /*04b0*/  @!P0 STL [R17+0x4], R26 ;  /* 0x0000041a11008387 */ /* 0x0001e80000100800 */
[----:B------:R0:W-:Y:S04]  /*04c0*/  @!P0 STL [R17+0x8], R28 ;  /* 0x0000081c11008387 */ /* 0x0001e80000100800 */
[----:B------:R0:W-:Y:S02]  /*04d0*/  @!P0 STL [R18], R19 ;  /* 0x0000001312008387 */ /* 0x0001e40000100800 */
.L_x_4:
[----:B------:R-:W-:Y:S05]  /*04e0*/  BSYNC.RECONVERGENT B2 ;  /* 0x0000000000027941 */ /* 0x000fea0003800200 */
.L_x_3:
[----:B0-----:R-:W2:Y:S04]  /*04f0*/  LDG.E.CONSTANT R24, desc[UR4][R8.64+0xc] ;  /* 0x00000c0408187981 */ /* 0x001ea8000c1e9900 */
[----:B------:R-:W3:Y:S04]  /*0500*/  LDG.E.CONSTANT R18, desc[UR4][R8.64+0x10] ;  /* 0x0000100408127981 */ /* 0x000ee8000c1e9900 */
[----:B------:R-:W4:Y:S04]  /*0510*/  LDG.E.CONSTANT R21, desc[UR4][R8.64+0x14] ;  /* 0x0000140408157981 */ /* 0x000f28000c1e9900 */
[----:B------:R-:W4:Y:S04]  /*0520*/  LDG.E.CONSTANT R23, desc[UR4][R8.64+0x18] ;  /* 0x0000180408177981 */ /* 0x000f28000c1e9900 */
[----:B------:R-:W4:Y:S01]  /*0530*/  LDG.E.CONSTANT R17, desc[UR4][R8.64+0x1c] ;  /* 0x00001c0408117981 */ /* 0x000f22000c1e9900 */
[----:B-----5:R-:W-:Y:S01]  /*0540*/  ISETP.GE.AND P6, PT, R7, RZ, PT ;  /* 0x000000ff0700720c */ /* 0x020fe20003fc6270 */
[----:B------:R-:W-:Y:S01]  /*0550*/  BSSY.RECONVERGENT B2, `(.L_x_5) ;  /* 0x0000016000027945 */ /* 0x000fe20003800200 */
[----:B------:R-:W-:-:S02]  /*0560*/  ISETP.GE.AND P0, PT, R20, RZ, PT ;  /* 0x000000ff1400720c */ /* 0x000fc40003f06270 */
[----:B--2---:R-:W-:Y:S02]  /*0570*/  ISETP.GE.AND P1, PT, R24, RZ, PT ;  /* 0x000000ff1800720c */ /* 0x004fe40003f26270 */
[----:B---3--:R-:W-:Y:S02]  /*0580*/  ISETP.GE.AND P2, PT, R18, RZ, PT ;  /* 0x000000ff1200720c */ /* 0x008fe40003f46270 */
[----:B----4-:R-:W-:Y:S02]  /*0590*/  ISETP.GE.AND P3, PT, R21, RZ, PT ;  /* 0x000000ff1500720c */ /* 0x010fe40003f66270 */
[----:B------:R-:W-:Y:S02]  /*05a0*/  ISETP.GE.AND P4, PT, R23, RZ, PT ;  /* 0x000000ff1700720c */ /* 0x000fe40003f86270 */
[----:B------:R-:W-:Y:S01]  /*05b0*/  ISETP.GE.AND P5, PT, R17, RZ, PT ;  /* 0x000000ff1100720c */ /* 0x000fe20003fa6270 */
[----:B------:R-:W-:-:S12]  /*05c0*/  @!P6 BRA `(.L_x_6) ;  /* 0x000000000038e947 */ /* 0x000fd80003800000 */
[----:B------:R-:W-:Y:S02]  /*05d0*/  ISETP.GT.U32.AND P6, PT, R5, 0x3e, PT ;  /* 0x0000003e0500780c */ /* 0x000fe40003fc4070 */
[----:B------:R-:W-:-:S11]  /*05e0*/  MOV R22, 0x1 ;  /* 0x0000000100167802 */ /* 0x000fd60000000f00 */
[----:B------:R-:W-:Y:S05]  /*05f0*/  @P6 BRA `(.L_x_6) ;  /* 0x00000000002c6947 */ /* 0x000fea0003800000 */
[C---:B------:R-:W-:Y:S01]  /*0600*/  LEA R26, R5.reuse, R6, 0x2 ;  /* 0x00000006051a7211 */ /* 0x040fe200078e10ff */
[--C-:B------:R-:W-:Y:S01]  /*0610*/  FADD R27, R16, -R19.reuse ;  /* 0x80000013101b7221 */ /* 0x100fe20000000000 */
[----:B------:R-:W-:Y:S02]  /*0620*/  IMAD R28, R5, 0xc, R0 ;  /* 0x0000000c051c7824 */ /* 0x000fe400078e0200 */
[--C-:B------:R-:W-:Y:S01]  /*0630*/  FADD R29, R15, -R19.reuse ;  /* 0x800000130f1d7221 */ /* 0x100fe20000000000 */
[----:B------:R-:W-:Y:S01]  /*0640*/  FADD R25, R10, R19 ;  /* 0x000000130a197221 */ /* 0x000fe20000000000 */
[----:B------:R0:W-:Y:S01]  /*0650*/  STL [R26], R7 ;  /* 0x000000071a007387 */ /* 0x0001e20000100800 */
[----:B------:R-:W-:-:S03]  /*0660*/  IADD3 R5, PT, PT, R5, 0x1, RZ ;  /* 0x0000000105057810 */ /* 0x000fc60007ffe0ff */
[----:B------:R0:W-:Y:S04]  /*0670*/  STL [R28], R27 ;  /* 0x0000001b1c007387 */ /* 0x0001e80000100800 */
[----:B------:R0:W-:Y:S04]  /*0680*/  STL [R28+0x4], R29 ;  /* 0x0000041d1c007387 */ /* 0x0001e80000100800 */
[----:B------:R0:W-:Y:S04]  /*0690*/  STL [R28+0x8], R25 ;  /* 0x000008191c007387 */ /* 0x0001e80000100800 */
[----:B------:R0:W-:Y:S02]  /*06a0*/  STL [R26+0x400], R19 ;  /* 0x000400131a007387 */ /* 0x0001e40000100800 */
.L_x_6:
[----:B------:R-:W-:Y:S05]  /*06b0*/  BSYNC.RECONVERGENT B2 ;  /* 0x0000000000027941 */ /* 0x000fea0003800200 */
.L_x_5:
[----:B------:R-:W-:Y:S04]  /*06c0*/  BSSY.RECONVERGENT B2, `(.L_x_7) ;  /* 0x0000010000027945 */ /* 0x000fe80003800200 */
[----:B------:R-:W-:Y:S05]  /*06d0*/  @!P0 BRA `(.L_x_8) ;  /* 0x0000000000388947 */ /* 0x000fea0003800000 */
[----:B------:R-:W-:Y:S01]  /*06e0*/  ISETP.GT.U32.AND P0, PT, R5, 0x3e, PT ;  /* 0x0000003e0500780c */ /* 0x000fe20003f04070 */
[----:B------:R-:W-:-:S12]  /*06f0*/  HFMA2 R22, -RZ, RZ, 0, 5.9604644775390625e-08 ;  /* 0x00000001ff167431 */ /* 0x000fd800000001ff */
[----:B------:R-:W-:Y:S05]  /*0700*/  @P0 BRA `(.L_x_8) ;  /* 0x00000000002c0947 */ /* 0x000fea0003800000 */
[C---:B0-----:R-:W-:Y:S01]  /*0710*/  LEA R27, R5.reuse, R6, 0x2 ;  /* 0x00000006051b7211 */ /* 0x041fe200078e10ff */
[--C-:B------:R-:W-:Y:S01]  /*0720*/  FADD R25, R16, -R19.reuse ;  /* 0x8000001310197221 */ /* 0x100fe20000000000 */
[----:B------:R-:W-:Y:S02]  /*0730*/  IMAD R28, R5, 0xc, R0 ;  /* 0x0000000c051c7824 */ /* 0x000fe400078e0200 */
[--C-:B------:R-:W-:Y:S01]  /*0740*/  FADD R7, R15, R19.reuse ;  /* 0x000000130f077221 */ /* 0x100fe20000000000 */
[----:B------:R-:W-:Y:S01]  /*0750*/  FADD R26, R10, -R19 ;  /* 0x800000130a1a7221 */ /* 0x000fe20000000000 */
[----:B------:R1:W-:Y:S01]  /*0760*/  STL [R27], R20 ;  /* 0x000000141b007387 */ /* 0x0003e20000100800 */
[----:B------:R-:W-:-:S03]  /*0770*/  IADD3 R5, PT, PT, R5, 0x1, RZ ;  /* 0x0000000105057810 */ /* 0x000fc60007ffe0ff */
[----:B------:R1:W-:Y:S04]  /*0780*/  STL [R28], R25 ;  /* 0x000000191c007387 */ /* 0x0003e80000100800 */
[----:B------:R1:W-:Y:S04]  /*0790*/  STL [R28+0x4], R7 ;  /* 0x000004071c007387 */ /* 0x0003e80000100800 */
[----:B------:R1:W-:Y:S04]  /*07a0*/  STL [R28+0x8], R26 ;  /* 0x0000081a1c007387 */ /* 0x0003e80000100800 */
[----:B------:R1:W-:Y:S02]  /*07b0*/  STL [R27+0x400], R19 ;  /* 0x000400131b007387 */ /* 0x0003e40000100800 */
.L_x_8:
[----:B------:R-:W-:Y:S05]  /*07c0*/  BSYNC.RECONVERGENT B2 ;  /* 0x0000000000027941 */ /* 0x000fea0003800200 */
.L_x_7:
[----:B------:R-:W-:Y:S04]  /*07d0*/  BSSY.RECONVERGENT B2, `(.L_x_9) ;  /* 0x0000010000027945 */ /* 0x000fe80003800200 */
[----:B------:R-:W-:Y:S05]  /*07e0*/  @!P1 BRA `(.L_x_10) ;  /* 0x0000000000389947 */ /* 0x000fea0003800000 */
[----:B------:R-:W-:Y:S02]  /*07f0*/  ISETP.GT.U32.AND P0, PT, R5, 0x3e, PT ;  /* 0x0000003e0500780c */ /* 0x000fe40003f04070 */
[----:B------:R-:W-:-:S11]  /*0800*/  MOV R22, 0x1 ;  /* 0x0000000100167802 */ /* 0x000fd60000000f00 */
[----:B------:R-:W-:Y:S05]  /*0810*/  @P0 BRA `(.L_x_10) ;  /* 0x00000000002c0947 */ /* 0x000fea0003800000 */
[C---:B01----:R-:W-:Y:S01]  /*0820*/  LEA R26, R5.reuse, R6, 0x2 ;  /* 0x00000006051a7211 */ /* 0x043fe200078e10ff */
[--C-:B------:R-:W-:Y:S01]  /*0830*/  FADD R7, R16, -R19.reuse ;  /* 0x8000001310077221 */ /* 0x100fe20000000000 */
[----:B------:R-:W-:Y:S02]  /*0840*/  IMAD R28, R5, 0xc, R0 ;  /* 0x0000000c051c7824 */ /* 0x000fe400078e0200 */
[--C-:B------:R-:W-:Y:S01]  /*0850*/  FADD R20, R15, R19.reuse ;  /* 0x000000130f147221 */ /* 0x100fe20000000000 */
[----:B------:R-:W-:Y:S01]  /*0860*/  FADD R25, R10, R19 ;  /* 0x000000130a197221 */ /* 0x000fe20000000000 */
[----:B------:R2:W-:Y:S01]  /*0870*/  STL [R26], R24 ;  /* 0x000000181a007387 */ /* 0x0005e20000100800 */
[----:B------:R-:W-:-:S03]  /*0880*/  IADD3 R5, PT, PT, R5, 0x1, RZ ;  /* 0x0000000105057810 */ /* 0x000fc60007ffe0ff */
[----:B------:R2:W-:Y:S04]  /*0890*/  STL [R28], R7 ;  /* 0x000000071c007387 */ /* 0x0005e80000100800 */
[----:B------:R2:W-:Y:S04]  /*08a0*/  STL [R28+0x4], R20 ;  /* 0x000004141c007387 */ /* 0x0005e80000100800 */
[----:B------:R2:W-:Y:S04]  /*08b0*/  STL [R28+0x8], R25 ;  /* 0x000008191c007387 */ /* 0x0005e80000100800 */
[----:B------:R2:W-:Y:S02]  /*08c0*/  STL [R26+0x400], R19 ;  /* 0x000400131a007387 */ /* 0x0005e40000100800 */
.L_x_10:
[----:B------:R-:W-:Y:S05]  /*08d0*/  BSYNC.RECONVERGENT B2 ;  /* 0x0000000000027941 */ /* 0x000fea0003800200 */
.L_x_9:
[----:B------:R-:W-:Y:S04]  /*08e0*/  BSSY.RECONVERGENT B2, `(.L_x_11) ;  /* 0x0000010000027945 */ /* 0x000fe80003800200 */
[----:B------:R-:W-:Y:S05]  /*08f0*/  @!P2 BRA `(.L_x_12) ;  /* 0x000000000038a947 */ /* 0x000fea0003800000 */
[----:B------:R-:W-:Y:S01]  /*0900*/  ISETP.GT.U32.AND P0, PT, R5, 0x3e, PT ;  /* 0x0000003e0500780c */ /* 0x000fe20003f04070 */
[----:B------:R-:W-:-:S12]  /*0910*/  IMAD.MOV.U32 R22, RZ, RZ, 0x1 ;  /* 0x00000001ff167424 */ /* 0x000fd800078e00ff */
[----:B------:R-:W-:Y:S05]  /*0920*/  @P0 BRA `(.L_x_12) ;  /* 0x00000000002c0947 */ /* 0x000fea0003800000 */
[C---:B012---:R-:W-:Y:S01]  /*0930*/  LEA R25, R5.reuse, R6, 0x2 ;  /* 0x0000000605197211 */ /* 0x047fe200078e10ff */
[--C-:B------:R-:W-:Y:S01]  /*0940*/  FADD R7, R16, R19.reuse ;  /* 0x0000001310077221 */ /* 0x100fe20000000000 */
[----:B------:R-:W-:Y:S02]  /*0950*/  IMAD R27, R5, 0xc, R0 ;  /* 0x0000000c051b7824 */ /* 0x000fe400078e0200 */
[--C-:B------:R-:W-:Y:S01]  /*0960*/  FADD R20, R15, -R19.reuse ;  /* 0x800000130f147221 */ /* 0x100fe20000000000 */
[----:B------:R-:W-:Y:S01]  /*0970*/  FADD R24, R10, -R19 ;  /* 0x800000130a187221 */ /* 0x000fe20000000000 */
[----:B------:R3:W-:Y:S01]  /*0980*/  STL [R25], R18 ;  /* 0x0000001219007387 */ /* 0x0007e20000100800 */
[----:B------:R-:W-:-:S03]  /*0990*/  IADD3 R5, PT, PT, R5, 0x1, RZ ;  /* 0x0000000105057810 */ /* 0x000fc60007ffe0ff */
[----:B------:R3:W-:Y:S04]  /*09a0*/  STL [R27], R7 ;  /* 0x000000071b007387 */ /* 0x0007e80000100800 */
[----:B------:R3:W-:Y:S04]  /*09b0*/  STL [R27+0x4], R20 ;  /* 0x000004141b007387 */ /* 0x0007e80000100800 */
[----:B------:R3:W-:Y:S04]  /*09c0*/  STL [R27+0x8], R24 ;  /* 0x000008181b007387 */ /* 0x0007e80000100800 */
[----:B------:R3:W-:Y:S02]  /*09d0*/  STL [R25+0x400], R19 ;  /* 0x0004001319007387 */ /* 0x0007e40000100800 */
.L_x_12:
[----:B------:R-:W-:Y:S05]  /*09e0*/  BSYNC.RECONVERGENT B2 ;  /* 0x0000000000027941 */ /* 0x000fea0003800200 */
.L_x_11:
[----:B------:R-:W-:Y:S04]  /*09f0*/  BSSY.RECONVERGENT B2, `(.L_x_13) ;  /* 0x0000010000027945 */ /* 0x000fe80003800200 */
[----:B------:R-:W-:Y:S05]  /*0a00*/  @!P3 BRA `(.L_x_14) ;  /* 0x000000000038b947 */ /* 0x000fea0003800000 */
[----:B------:R-:W-:Y:S01]  /*0a10*/  ISETP.GT.U32.AND P0, PT, R5, 0x3e, PT ;  /* 0x0000003e0500780c */ /* 0x000fe20003f04070 */
[----:B------:R-:W-:-:S12]  /*0a20*/  HFMA2 R22, -RZ, RZ, 0, 5.9604644775390625e-08 ;  /* 0x00000001ff167431 */ /* 0x000fd800000001ff */
[----:B------:R-:W-:Y:S05]  /*0a30*/  @P0 BRA `(.L_x_14) ;  /* 0x00000000002c0947 */ /* 0x000fea0003800000 */
[C---:B--23--:R-:W-:Y:S01]  /*0a40*/  LEA R24, R5.reuse, R6, 0x2 ;  /* 0x0000000605187211 */ /* 0x04cfe200078e10ff */
[--C-:B01----:R-:W-:Y:S01]  /*0a50*/  FADD R7, R16, R19.reuse ;  /* 0x0000001310077221 */ /* 0x103fe20000000000 */
        /* <DEDUP_REMOVED lines=9> */
.L_x_14:
[----:B------:R-:W-:Y:S05]  /*0af0*/  BSYNC.RECONVERGENT B2 ;  /* 0x0000000000027941 */ /* 0x000fea0003800200 */
.L_x_13:
[----:B------:R-:W-:Y:S04]  /*0b00*/  BSSY.RECONVERGENT B2, `(.L_x_15) ;  /* 0x0000010000027945 */ /* 0x000fe80003800200 */
[----:B------:R-:W-:Y:S05]  /*0b10*/  @!P4 BRA `(.L_x_16) ;  /* 0x000000000038c947 */ /* 0x000fea0003800000 */
[----:B------:R-:W-:Y:S02]  /*0b20*/  ISETP.GT.U32.AND P0, PT, R5, 0x3e, PT ;  /* 0x0000003e0500780c */ /* 0x000fe40003f04070 */
[----:B------:R-:W-:-:S11]  /*0b30*/  MOV R22, 0x1 ;  /* 0x0000000100167802 */ /* 0x000fd60000000f00 */
[----:B------:R-:W-:Y:S05]  /*0b40*/  @P0 BRA `(.L_x_16) ;  /* 0x00000000002c0947 */ /* 0x000fea0003800000 */
[C---:B--234-:R-:W-:Y:S01]  /*0b50*/  LEA R24, R5.reuse, R6, 0x2 ;  /* 0x0000000605187211 */ /* 0x05cfe200078e10ff */
[--C-:B01----:R-:W-:Y:S01]  /*0b60*/  FADD R7, R16, R19.reuse ;  /* 0x0000001310077221 */ /* 0x103fe20000000000 */
        /* <DEDUP_REMOVED lines=9> */
.L_x_16:
[----:B------:R-:W-:Y:S05]  /*0c00*/  BSYNC.RECONVERGENT B2 ;  /* 0x0000000000027941 */ /* 0x000fea0003800200 */
.L_x_15:
[----:B------:R-:W-:Y:S04]  /*0c10*/  BSSY.RECONVERGENT B2, `(.L_x_17) ;  /* 0x0000010000027945 */ /* 0x000fe80003800200 */
[----:B------:R-:W-:Y:S05]  /*0c20*/  @!P5 BRA `(.L_x_18) ;  /* 0x000000000038d947 */ /* 0x000fea0003800000 */
[----:B------:R-:W-:Y:S01]  /*0c30*/  ISETP.GT.U32.AND P0, PT, R5, 0x3e, PT ;  /* 0x0000003e0500780c */ /* 0x000fe20003f04070 */
[----:B------:R-:W-:-:S12]  /*0c40*/  HFMA2 R22, -RZ, RZ, 0, 5.9604644775390625e-08 ;  /* 0x00000001ff167431 */ /* 0x000fd800000001ff */
[----:B------:R-:W-:Y:S05]  /*0c50*/  @P0 BRA `(.L_x_18) ;  /* 0x00000000002c0947 */ /* 0x000fea0003800000 */
[C---:B0--34-:R-:W-:Y:S02]  /*0c60*/  IMAD R18, R5.reuse, 0x4, R6 ;  /* 0x0000000405127824 */ /* 0x059fe400078e0206 */
[--C-:B------:R-:W-:Y:S01]  /*0c70*/  FADD R16, R16, R19.reuse ;  /* 0x0000001310107221 */ /* 0x100fe20000000000 */
[----:B-12---:R-:W-:Y:S02]  /*0c80*/  IMAD R7, R5, 0xc, R0 ;  /* 0x0000000c05077824 */ /* 0x006fe400078e0200 */
        /* <DEDUP_REMOVED lines=8> */
.L_x_18:
[----:B------:R-:W-:Y:S05]  /*0d10*/  BSYNC.RECONVERGENT B2 ;  /* 0x0000000000027941 */ /* 0x000fea0003800200 */
.L_x_17:
[----:B01234-:R-:W-:-:S04]  /*0d20*/  PRMT R7, R22, 0x9910, RZ ;  /* 0x0000991016077816 */ /* 0x01ffc800000000ff */
[----:B------:R-:W-:-:S13]  /*0d30*/  ISETP.NE.AND P0, PT, R7, RZ, PT ;  /* 0x000000ff0700720c */ /* 0x000fda0003f05270 */
[----:B------:R-:W-:Y:S05]  /*0d40*/  @P0 BRA `(.L_x_19) ;  /* 0x0000000000b00947 */ /* 0x000fea0003800000 */
[----:B------:R-:W2:Y:S01]  /*0d50*/  LDG.E.CONSTANT R21, desc[UR4][R8.64+0x20] ;  /* 0x0000200408157981 */ /* 0x000ea2000c1e9900 */
[----:B------:R-:W-:Y:S01]  /*0d60*/  BSSY.RECONVERGENT B2, `(.L_x_20) ;  /* 0x0000029000027945 */ /* 0x000fe20003800200 */
[----:B--2---:R-:W-:-:S13]  /*0d70*/  ISETP.NE.AND P0, PT, R21, -0x1, PT ;  /* 0xffffffff1500780c */ /* 0x004fda0003f05270 */
[----:B------:R-:W-:Y:S05]  /*0d80*/  @!P0 BRA `(.L_x_21) ;  /* 0x0000000000988947 */ /* 0x000fea0003800000 */
[----:B------:R-:W0:Y:S08]  /*0d90*/  LDC.64 R8, c[0x0][0x390] ;  /* 0x0000e400ff087b82 */ /* 0x000e300000000a00 */
[----:B------:R-:W1:Y:S01]  /*0da0*/  LDC.64 R16, c[0x0][0x388] ;  /* 0x0000e200ff107b82 */ /* 0x000e620000000a00 */
[----:B0-----:R-:W-:-:S05]  /*0db0*/  IMAD.WIDE R18, R21, 0xc, R8 ;  /* 0x0000000c15127825 */ /* 0x001fca00078e0208 */
[----:B------:R-:W2:Y:S04]  /*0dc0*/  LDG.E.CONSTANT R7, desc[UR4][R18.64+0x4] ;  /* 0x0000040412077981 */ /* 0x000ea8000c1e9900 */
[----:B------:R-:W3:Y:S04]  /*0dd0*/  LDG.E.CONSTANT R10, desc[UR4][R18.64] ;  /* 0x00000004120a7981 */ /* 0x000ee8000c1e9900 */
[----:B------:R-:W4:Y:S01]  /*0de0*/  LDG.E.CONSTANT R22, desc[UR4][R18.64+0x8] ;  /* 0x0000080412167981 */ /* 0x000f22000c1e9900 */
[----:B-1----:R-:W-:-:S06]  /*0df0*/  IMAD.WIDE R20, R21, 0x4, R16 ;  /* 0x0000000415147825 */ /* 0x002fcc00078e0210 */
[----:B------:R-:W5:Y:S01]  /*0e00*/  LDG.E.CONSTANT R20, desc[UR4][R20.64] ;  /* 0x0000000414147981 */ /* 0x000f62000c1e9900 */
[----:B--2---:R-:W-:Y:S01]  /*0e10*/  FADD R7, -R12, R7 ;  /* 0x000000070c077221 */ /* 0x004fe20000000100 */
[----:B---3--:R-:W-:-:S03]  /*0e20*/  FADD R10, -R13, R10 ;  /* 0x0000000a0d0a7221 */ /* 0x008fc60000000100 */
[----:B------:R-:W-:Y:S01]  /*0e30*/  FMUL R7, R7, R7 ;  /* 0x0000000707077220 */ /* 0x000fe20000400000 */
[----:B----4-:R-:W-:-:S03]  /*0e40*/  FADD R22, -R11, R22 ;  /* 0x000000160b167221 */ /* 0x010fc60000000100 */
[----:B------:R-:W-:-:S04]  /*0e50*/  FFMA R7, R10, R10, R7 ;  /* 0x0000000a0a077223 */ /* 0x000fc80000000007 */
[----:B------:R-:W-:Y:S01]  /*0e60*/  FFMA R7, R22, R22, R7 ;  /* 0x0000001616077223 */ /* 0x000fe20000000007 */
[----:B-----5:R-:W-:-:S04]  /*0e70*/  ISETP.NE.AND P1, PT, R20, -0x1, PT ;  /* 0xffffffff1400780c */ /* 0x020fc80003f25270 */
[----:B------:R-:W-:Y:S02]  /*0e80*/  FSETP.GTU.AND P0, PT, R7, R4, PT ;  /* 0x000000040700720b */ /* 0x000fe40003f0c000 */
[----:B------:R-:W-:-:S11]  /*0e90*/  IADD3 R7, PT, PT, R3, 0x1, RZ ;  /* 0x0000000103077810 */ /* 0x000fd60007ffe0ff */
[----:B------:R-:W-:-:S04]  /*0ea0*/  @P0 IADD3 R7, PT, PT, R3, RZ, RZ ;  /* 0x000000ff03070210 */ /* 0x000fc80007ffe0ff */
[----:B------:R-:W-:Y:S01]  /*0eb0*/  MOV R3, R7 ;  /* 0x0000000700037202 */ /* 0x000fe20000000f00 */
[----:B------:R-:W-:Y:S06]  /*0ec0*/  @!P1 BRA `(.L_x_21) ;  /* 0x0000000000489947 */ /* 0x000fec0003800000 */
.L_x_22:
[----:B------:R-:W-:-:S05]  /*0ed0*/  IMAD.WIDE R18, R20, 0xc, R8 ;  /* 0x0000000c14127825 */ /* 0x000fca00078e0208 */
[----:B------:R-:W2:Y:S04]  /*0ee0*/  LDG.E.CONSTANT R7, desc[UR4][R18.64+0x4] ;  /* 0x0000040412077981 */ /* 0x000ea8000c1e9900 */
[----:B------:R-:W3:Y:S04]  /*0ef0*/  LDG.E.CONSTANT R10, desc[UR4][R18.64] ;  /* 0x00000004120a7981 */ /* 0x000ee8000c1e9900 */
[----:B------:R-:W4:Y:S01]  /*0f00*/  LDG.E.CONSTANT R22, desc[UR4][R18.64+0x8] ;  /* 0x0000080412167981 */ /* 0x000f22000c1e9900 */
[----:B------:R-:W-:-:S06]  /*0f10*/  IMAD.WIDE R20, R20, 0x4, R16 ;  /* 0x0000000414147825 */ /* 0x000fcc00078e0210 */
        /* <DEDUP_REMOVED lines=12> */
[----:B------:R-:W-:Y:S06]  /*0fe0*/  @P1 BRA `(.L_x_22) ;  /* 0xfffffffc00b81947 */ /* 0x000fec000383ffff */
.L_x_21:
[----:B------:R-:W-:Y:S05]  /*0ff0*/  BSYNC.RECONVERGENT B2 ;  /* 0x0000000000027941 */ /* 0x000fea0003800200 */
.L_x_20:
[----:B------:R-:W-:Y:S05]  /*1000*/  BRA `(.L_x_2) ;  /* 0x00000000005c7947 */ /* 0x000fea0003800000 */
.L_x_19:
[----:B------:R-:W2:Y:S02]  /*1010*/  LDG.E.CONSTANT R21, desc[UR4][R8.64+0x20] ;  /* 0x0000200408157981 */ /* 0x000ea4000c1e9900 */
[----:B--2---:R-:W-:-:S13]  /*1020*/  ISETP.NE.AND P0, PT, R21, -0x1, PT ;  /* 0xffffffff1500780c */ /* 0x004fda0003f05270 */
[----:B------:R-:W-:Y:S05]  /*1030*/  @!P0 BRA `(.L_x_2) ;  /* 0x0000000000508947 */ /* 0x000fea0003800000 */
[----:B------:R-:W0:Y:S08]  /*1040*/  LDC.64 R16, c[0x0][0x390] ;  /* 0x0000e400ff107b82 */ /* 0x000e300000000a00 */
[----:B------:R-:W1:Y:S02]  /*1050*/  LDC.64 R8, c[0x0][0x388] ;  /* 0x0000e200ff087b82 */ /* 0x000e640000000a00 */
.L_x_23:
        /* <DEDUP_REMOVED lines=18> */
.L_x_2:
[----:B------:R-:W-:Y:S05]  /*1180*/  BSYNC.RECONVERGENT B0 ;  /* 0x0000000000007941 */ /* 0x000fea0003800200 */
.L_x_1:
[----:B------:R-:W-:-:S13]  /*1190*/  ISETP.NE.AND P0, PT, R5, RZ, PT ;  /* 0x000000ff0500720c */ /* 0x000fda0003f05270 */
[----:B------:R-:W-:Y:S05]  /*11a0*/  @P0 BRA `(.L_x_24) ;  /* 0xfffffff000100947 */ /* 0x000fea000383ffff */
[----:B------:R-:W-:Y:S05]  /*11b0*/  BSYNC.RECONVERGENT B1 ;  /* 0x0000000000017941 */ /* 0x000fea0003800200 */
.L_x_0:
[----:B------:R-:W0:Y:S02]  /*11c0*/  LDC.64 R4, c[0x0][0x3c0] ;  /* 0x0000f000ff047b82 */ /* 0x000e240000000a00 */
[----:B0-----:R-:W-:-:S05]  /*11d0*/  IMAD.WIDE R14, R14, 0x4, R4 ;  /* 0x000000040e0e7825 */ /* 0x001fca00078e0204 */
[----:B------:R-:W-:Y:S01]  /*11e0*/  STG.E desc[UR4][R14.64], R3 ;  /* 0x000000030e007986 */ /* 0x000fe2000c101904 */
[----:B------:R-:W-:Y:S05]  /*11f0*/  EXIT ;  /* 0x000000000000794d */ /* 0x000fea0003800000 */
.L_x_25:
[----:B------:R-:W-:-:S00]  /*1200*/  BRA `(.L_x_25) ;  /* 0xfffffffc00fc7947 */ /* 0x000fc0000383ffff */
[----:B------:R-:W-:-:S00]  /*1210*/  NOP ;  /* 0x0000000000007918 */ /* 0x000fc00000000000 */
        /* <DEDUP_REMOVED lines=14> */
.L_x_36:


//--------------------- .text._Z18insertPointsKernelP7OctNodePiiS1_PK7float3_i12OctreeParams --------------------------
	.section	.text._Z18insertPointsKernelP7OctNodePiiS1_PK7float3_i12OctreeParams,"ax",@progbits
	.align	128
        .global         _Z18insertPointsKernelP7OctNodePiiS1_PK7float3_i12OctreeParams
        .type           _Z18insertPointsKernelP7OctNodePiiS1_PK7float3_i12OctreeParams,@function
        .size           _Z18insertPointsKernelP7OctNodePiiS1_PK7float3_i12OctreeParams,(.L_x_37 - _Z18insertPointsKernelP7OctNodePiiS1_PK7float3_i12OctreeParams)
        .other          _Z18insertPointsKernelP7OctNodePiiS1_PK7float3_i12OctreeParams,@"STO_CUDA_ENTRY STV_DEFAULT"
_Z18insertPointsKernelP7OctNodePiiS1_PK7float3_i12OctreeParams:
.text._Z18insertPointsKernelP7OctNodePiiS1_PK7float3_i12OctreeParams:
[----:B------:R-:W-:Y:S01]  /*0000*/  LDC R1, c[0x0][0x37c] ;  /* 0x0000df00ff017b82 */ /* 0x000fe20000000800 */
[----:B------:R-:W0:Y:S07]  /*0010*/  S2R R3, SR_TID.X ;  /* 0x0000000000037919 */ /* 0x000e2e0000002100 */
[----:B------:R-:W0:Y:S01]  /*0020*/  S2UR UR4, SR_CTAID.X ;  /* 0x00000000000479c3 */ /* 0x000e220000002500 */
[----:B------:R-:W1:Y:S07]  /*0030*/  LDCU UR5, c[0x0][0x3a8] ;  /* 0x00007500ff0577ac */ /* 0x000e6e0008000800 */
[----:B------:R-:W0:Y:S02]  /*0040*/  LDC R0, c[0x0][0x360] ;  /* 0x0000d800ff007b82 */ /* 0x000e240000000800 */
[----:B0-----:R-:W-:-:S05]  /*0050*/  IMAD R0, R0, UR4, R3 ;  /* 0x0000000400007c24 */ /* 0x001fca000f8e0203 */
[----:B-1----:R-:W-:-:S13]  /*0060*/  ISETP.GE.AND P0, PT, R0, UR5, PT ;  /* 0x0000000500007c0c */ /* 0x002fda000bf06270 */
[----:B------:R-:W-:Y:S05]  /*0070*/  @P0 EXIT ;  /* 0x000000000000094d */ /* 0x000fea0003800000 */
[----:B------:R-:W0:Y:S01]  /*0080*/  LDCU UR6, c[0x0][0x3bc] ;  /* 0x00007780ff0677ac */ /* 0x000e220008000800 */
[----:B------:R-:W-:Y:S01]  /*0090*/  IMAD.MOV.U32 R13, RZ, RZ, RZ ;  /* 0x000000ffff0d7224 */ /* 0x000fe200078e00ff */
[----:B------:R-:W1:Y:S01]  /*00a0*/  LDCU.64 UR4, c[0x0][0x358] ;  /* 0x00006b00ff0477ac */ /* 0x000e620008000a00 */
[----:B0-----:R-:W-:-:S09]  /*00b0*/  UISETP.GE.AND UP0, UPT, UR6, 0x1, UPT ;  /* 0x000000010600788c */ /* 0x001fd2000bf06270 */
[----:B-1----:R-:W-:Y:S05]  /*00c0*/  BRA.U !UP0, `(.L_x_26) ;  /* 0x00000005085c7547 */ /* 0x002fea000b800000 */
[----:B------:R-:W0:Y:S01]  /*00d0*/  LDC.64 R4, c[0x0][0x3a0] ;  /* 0x0000e800ff047b82 */ /* 0x000e220000000a00 */
[----:B------:R-:W1:Y:S01]  /*00e0*/  LDCU.64 UR8, c[0x0][0x3b0] ;  /* 0x00007600ff0877ac */ /* 0x000e620008000a00 */
[----:B------:R-:W2:Y:S06]  /*00f0*/  LDCU UR6, c[0x0][0x3b8] ;  /* 0x00007700ff0677ac */ /* 0x000eac0008000800 */
[----:B------:R-:W3:Y:S01]  /*0100*/  LDC.64 R2, c[0x0][0x380] ;  /* 0x0000e000ff027b82 */ /* 0x000ee20000000a00 */
[----:B------:R-:W4:Y:S01]  /*0110*/  LDCU UR10, c[0x0][0x3ac] ;  /* 0x00007580ff0a77ac */ /* 0x000f220008000800 */
[----:B------:R-:W0:Y:S01]  /*0120*/  LDCU UR11, c[0x0][0x3bc] ;  /* 0x00007780ff0b77ac */ /* 0x000e220008000800 */
[----:B------:R-:W0:Y:S02]  /*0130*/  LDCU UR7, c[0x0][0x390] ;  /* 0x00007200ff0777ac */ /* 0x000e240008000800 */
[----:B0-----:R-:W-:-:S05]  /*0140*/  IMAD.WIDE R4, R0, 0xc, R4 ;  /* 0x0000000c00047825 */ /* 0x001fca00078e0204 */
[----:B------:R0:W5:Y:S04]  /*0150*/  LDG.E R7, desc[UR4][R4.64] ;  /* 0x0000000404077981 */ /* 0x000168000c1e1900 */
[----:B------:R0:W5:Y:S04]  /*0160*/  LDG.E R6, desc[UR4][R4.64+0x4] ;  /* 0x0000040404067981 */ /* 0x000168000c1e1900 */
[----:B------:R0:W5:Y:S01]  /*0170*/  LDG.E R8, desc[UR4][R4.64+0x8] ;  /* 0x0000080404087981 */ /* 0x000162000c1e1900 */
[----:B------:R-:W-:Y:S01]  /*0180*/  HFMA2 R15, -RZ, RZ, 0, 0 ;  /* 0x00000000ff0f7431 */ /* 0x000fe200000001ff */
[----:B------:R-:W-:Y:S01]  /*0190*/  BSSY B0, `(.L_x_26) ;  /* 0x000004a000007945 */ /* 0x000fe20003800000 */
[----:B-1----:R-:W-:-:S02]  /*01a0*/  IMAD.U32 R9, RZ, RZ, UR9 ;  /* 0x00000009ff097e24 */ /* 0x002fc4000f8e00ff */
[----:B------:R-:W-:Y:S02]  /*01b0*/  IMAD.U32 R11, RZ, RZ, UR8 ;  /* 0x00000008ff0b7e24 */ /* 0x000fe4000f8e00ff */
[----:B------:R-:W-:Y:S02]  /*01c0*/  IMAD.MOV.U32 R10, RZ, RZ, RZ ;  /* 0x000000ffff0a7224 */ /* 0x000fe400078e00ff */
[----:B--2---:R-:W-:Y:S02]  /*01d0*/  IMAD.U32 R12, RZ, RZ, UR6 ;  /* 0x00000006ff0c7e24 */ /* 0x004fe4000f8e00ff */
[----:B0--34-:R-:W-:-:S07]  /*01e0*/  IMAD.U32 R14, RZ, RZ, UR10 ;  /* 0x0000000aff0e7e24 */ /* 0x019fce000f8e00ff */
.L_x_32:
[----:B-----5:R-:W-:Y:S01]  /*01f0*/  FSETP.GE.AND P2, PT, R8, R9, PT ;  /* 0x000000090800720b */ /* 0x020fe20003f46000 */
[----:B0-----:R-:W-:Y:S01]  /*0200*/  IMAD.WIDE R4, R15, 0x24, R2 ;  /* 0x000000240f047825 */ /* 0x001fe200078e0202 */
[----:B------:R-:W-:Y:S01]  /*0210*/  FSETP.GE.AND P0, PT, R7, R14, PT ;  /* 0x0000000e0700720b */ /* 0x000fe20003f06000 */
[----:B------:R-:W-:Y:S05]  /*0220*/  YIELD ;  /* 0x0000000000007946 */ /* 0x000fea0003800000 */
[----:B------:R-:W-:Y:S02]  /*0230*/  FSETP.GE.AND P1, PT, R6, R11, PT ;  /* 0x0000000b0600720b */ /* 0x000fe40003f26000 */
[----:B------:R-:W-:-:S02]  /*0240*/  SEL R17, RZ, 0x1, !P2 ;  /* 0x00000001ff117807 */ /* 0x000fc40005000000 */
[----:B------:R-:W-:Y:S02]  /*0250*/  SEL R16, RZ, 0x4, !P0 ;  /* 0x00000004ff107807 */ /* 0x000fe40004000000 */
[----:B------:R-:W-:-:S04]  /*0260*/  SEL R13, RZ, 0x2, !P1 ;  /* 0x00000002ff0d7807 */ /* 0x000fc80004800000 */
[----:B------:R-:W-:Y:S01]  /*0270*/  LOP3.LUT R13, R16, R13, R17, 0xfe, !PT ;  /* 0x0000000d100d7212 */ /* 0x000fe200078efe11 */
[----:B------:R-:W-:Y:S01]  /*0280*/  IMAD.MOV.U32 R16, RZ, RZ, -0x1 ;  /* 0xffffffffff107424 */ /* 0x000fe200078e00ff */
[----:B------:R-:W-:Y:S02]  /*0290*/  MOV R17, 0xfffffffe ;  /* 0xfffffffe00117802 */ /* 0x000fe40000000f00 */
[----:B------:R-:W-:-:S04]  /*02a0*/  LEA R4, P3, R13, R4, 0x2 ;  /* 0x000000040d047211 */ /* 0x000fc800078610ff */
[----:B------:R-:W-:-:S05]  /*02b0*/  LEA.HI.X R5, R13, R5, RZ, 0x2, P3 ;  /* 0x000000050d057211 */ /* 0x000fca00018f14ff */
[----:B------:R-:W2:Y:S01]  /*02c0*/  ATOMG.E.CAS.STRONG.GPU PT, R16, [R4], R16, R17 ;  /* 0x00000010041073a9 */ /* 0x000ea200001ee111 */
[----:B------:R-:W-:Y:S01]  /*02d0*/  FMUL R12, R12, 0.5 ;  /* 0x3f0000000c0c7820 */ /* 0x000fe20000400000 */
[----:B------:R-:W-:Y:S04]  /*02e0*/  BSSY.RELIABLE B1, `(.L_x_27) ;  /* 0x000002d000017945 */ /* 0x000fe80003800100 */
[CC--:B------:R-:W-:Y:S02]  /*02f0*/  FSEL R13, R12.reuse, -R12.reuse, P0 ;  /* 0x8000000c0c0d7208 */ /* 0x0c0fe40000000000 */
[CC--:B------:R-:W-:Y:S02]  /*0300*/  FSEL R18, R12.reuse, -R12.reuse, P1 ;  /* 0x8000000c0c127208 */ /* 0x0c0fe40000800000 */
[----:B------:R-:W-:Y:S01]  /*0310*/  FSEL R20, R12, -R12, P2 ;  /* 0x8000000c0c147208 */ /* 0x000fe20001000000 */
[----:B------:R-:W-:Y:S01]  /*0320*/  FADD R14, R13, R14 ;  /* 0x0000000e0d0e7221 */ /* 0x000fe20000000000 */
[----:B------:R-:W-:-:S02]  /*0330*/  IMAD.MOV.U32 R13, RZ, RZ, R15 ;  /* 0x000000ffff0d7224 */ /* 0x000fc400078e000f */
[----:B------:R-:W-:Y:S01]  /*0340*/  FADD R11, R18, R11 ;  /* 0x0000000b120b7221 */ /* 0x000fe20000000000 */
[----:B------:R-:W-:Y:S01]  /*0350*/  FADD R9, R20, R9 ;  /* 0x0000000914097221 */ /* 0x000fe20000000000 */
[----:B--2---:R-:W-:-:S13]  /*0360*/  ISETP.NE.AND P0, PT, R16, -0x1, PT ;  /* 0xffffffff1000780c */ /* 0x004fda0003f05270 */
[----:B------:R-:W-:Y:S05]  /*0370*/  @!P0 BRA `(.L_x_28) ;  /* 0x0000000000208947 */ /* 0x000fea0003800000 */
[----:B------:R-:W-:-:S05]  /*0380*/  IMAD.MOV.U32 R15, RZ, RZ, R16 ;  /* 0x000000ffff0f7224 */ /* 0x000fca00078e0010 */
[----:B------:R-:W-:-:S13]  /*0390*/  ISETP.NE.AND P0, PT, R15, -0x2, PT ;  /* 0xfffffffe0f00780c */ /* 0x000fda0003f05270 */
[----:B------:R-:W-:Y:S05]  /*03a0*/  @P0 BRA `(.L_x_29) ;  /* 0x0000000000800947 */ /* 0x000fea0003800000 */
[----:B------:R-:W2:Y:S02]  /*03b0*/  LDG.E R15, desc[UR4][R4.64] ;  /* 0x00000004040f7981 */ /* 0x000ea4000c1e1900 */
[----:B--2---:R-:W-:-:S13]  /*03c0*/  ISETP.NE.AND P0, PT, R15, -0x1, PT ;  /* 0xffffffff0f00780c */ /* 0x004fda0003f05270 */
[----:B------:R-:W-:Y:S05]  /*03d0*/  @!P0 BREAK.RELIABLE B1 ;  /* 0x0000000000018942 */ /* 0x000fea0003800100 */
[----:B------:R-:W-:Y:S05]  /*03e0*/  @!P0 BRA `(.L_x_30) ;  /* 0x0000000000908947 */ /* 0x000fea0003800000 */
[----:B------:R-:W-:Y:S05]  /*03f0*/  BRA `(.L_x_29) ;  /* 0x00000000006c7947 */ /* 0x000fea0003800000 */
.L_x_28:
[----:B------:R-:W0:Y:S01]  /*0400*/  S2R R15, SR_LANEID ;  /* 0x00000000000f7919 */ /* 0x000e220000000000 */
[----:B------:R-:W-:Y:S01]  /*0410*/  VOTEU.ANY UR6, UPT, PT ;  /* 0x0000000000067886 */ /* 0x000fe200038e0100 */
[----:B------:R-:W1:Y:S01]  /*0420*/  LDC.64 R16, c[0x0][0x388] ;  /* 0x0000e200ff107b82 */ /* 0x000e620000000a00 */
[----:B------:R-:W0:Y:S08]  /*0430*/  FLO.U32 R18, UR6 ;  /* 0x0000000600127d00 */ /* 0x000e3000080e0000 */
[----:B------:R-:W1:Y:S01]  /*0440*/  POPC R19, UR6 ;  /* 0x0000000600137d09 */ /* 0x000e620008000000 */
[----:B0-----:R-:W-:-:S13]  /*0450*/  ISETP.EQ.U32.AND P0, PT, R18, R15, PT ;  /* 0x0000000f1200720c */ /* 0x001fda0003f02070 */
[----:B-1----:R-:W2:Y:S01]  /*0460*/  @P0 ATOMG.E.ADD.STRONG.GPU PT, R17, desc[UR4][R16.64], R19 ;  /* 0x80000013101109a8 */ /* 0x002ea200081ef104 */
[----:B------:R-:W0:Y:S02]  /*0470*/  S2R R20, SR_LTMASK ;  /* 0x0000000000147919 */ /* 0x000e240000003900 */
[----:B0-----:R-:W-:-:S06]  /*0480*/  LOP3.LUT R20, R20, UR6, RZ, 0xc0, !PT ;  /* 0x0000000614147c12 */ /* 0x001fcc000f8ec0ff */
[----:B------:R-:W0:Y:S01]  /*0490*/  POPC R20, R20 ;  /* 0x0000001400147309 */ /* 0x000e220000000000 */
[----:B--2---:R-:W0:Y:S02]  /*04a0*/  SHFL.IDX PT, R15, R17, R18, 0x1f ;  /* 0x00001f12110f7589 */ /* 0x004e2400000e0000 */
[----:B0-----:R-:W-:-:S04]  /*04b0*/  IADD3 R15, PT, PT, R15, R20, RZ ;  /* 0x000000140f0f7210 */ /* 0x001fc80007ffe0ff */
[----:B------:R-:W-:-:S13]  /*04c0*/  ISETP.GE.AND P0, PT, R15, UR7, PT ;  /* 0x000000070f007c0c */ /* 0x000fda000bf06270 */
[----:B------:R-:W-:Y:S05]  /*04d0*/  @P0 BREAK.RELIABLE B1 ;  /* 0x0000000000010942 */ /* 0x000fea0003800100 */
[----:B------:R-:W-:Y:S05]  /*04e0*/  @P0 BRA `(.L_x_31) ;  /* 0x0000000000480947 */ /* 0x000fea0003800000 */
[----:B------:R-:W-:Y:S02]  /*04f0*/  IMAD.MOV.U32 R13, RZ, RZ, -0x1 ;  /* 0xffffffffff0d7424 */ /* 0x000fe400078e00ff */
[----:B------:R-:W-:-:S05]  /*0500*/  IMAD.WIDE R16, R15, 0x24, R2 ;  /* 0x000000240f107825 */ /* 0x000fca00078e0202 */
[----:B------:R0:W-:Y:S04]  /*0510*/  STG.E desc[UR4][R16.64], R13 ;  /* 0x0000000d10007986 */ /* 0x0001e8000c101904 */
        /* <DEDUP_REMOVED lines=8> */
[----:B------:R0:W5:Y:S02]  /*05a0*/  ATOMG.E.EXCH.STRONG.GPU PT, RZ, desc[UR4][R4.64], R15 ;  /* 0x8000000f04ff79a8 */ /* 0x000164000c1ef104 */
.L_x_29:
[----:B------:R-:W-:Y:S05]  /*05b0*/  BSYNC.RELIABLE B1 ;  /* 0x0000000000017941 */ /* 0x000fea0003800100 */
.L_x_27:
[----:B------:R-:W-:-:S05]  /*05c0*/  VIADD R10, R10, 0x1 ;  /* 0x000000010a0a7836 */ /* 0x000fca0000000000 */
[----:B------:R-:W-:-:S13]  /*05d0*/  ISETP.NE.AND P0, PT, R10, UR11, PT ;  /* 0x0000000b0a007c0c */ /* 0x000fda000bf05270 */
[----:B------:R-:W-:Y:S05]  /*05e0*/  @P0 BRA `(.L_x_32) ;  /* 0xfffffffc00000947 */ /* 0x000fea000383ffff */
[----:B0-----:R-:W-:Y:S01]  /*05f0*/  MOV R13, R15 ;  /* 0x0000000f000d7202 */ /* 0x001fe20000000f00 */
[----:B------:R-:W-:Y:S06]  /*0600*/  BRA `(.L_x_30) ;  /* 0x0000000000087947 */ /* 0x000fec0003800000 */
.L_x_31:
[----:B------:R-:W-:-:S05]  /*0610*/  IMAD.MOV.U32 R3, RZ, RZ, -0x1 ;  /* 0xffffffffff037424 */ /* 0x000fca00078e00ff */
[----:B------:R0:W5:Y:S02]  /*0620*/  ATOMG.E.EXCH.STRONG.GPU PT, RZ, desc[UR4][R4.64], R3 ;  /* 0x8000000304ff79a8 */ /* 0x000164000c1ef104 */
.L_x_30:
[----:B------:R-:W-:Y:S05]  /*0630*/  BSYNC B0 ;  /* 0x0000000000007941 */ /* 0x000fea0003800000 */
.L_x_26:
[----:B0-----:R-:W0:Y:S08]  /*0640*/  LDC.64 R2, c[0x0][0x380] ;  /* 0x0000e000ff027b82 */ /* 0x001e300000000a00 */
[----:B------:R-:W1:Y:S01]  /*0650*/  LDC.64 R4, c[0x0][0x398] ;  /* 0x0000e600ff047b82 */ /* 0x000e620000000a00 */
[----:B0-----:R-:W-:-:S06]  /*0660*/  IMAD.WIDE R2, R13, 0x24, R2 ;  /* 0x000000240d027825 */ /* 0x001fcc00078e0202 */
[----:B------:R-:W2:Y:S01]  /*0670*/  ATOMG.E.EXCH.STRONG.GPU PT, R3, desc[UR4][R2.64+0x20], R0 ;  /* 0x80002000020379a8 */ /* 0x000ea2000c1ef104 */
[----:B-1----:R-:W-:-:S05]  /*0680*/  IMAD.WIDE R4, R0, 0x4, R4 ;  /* 0x0000000400047825 */ /* 0x002fca00078e0204 */
[----:B--2---:R-:W-:Y:S01]  /*0690*/  STG.E desc[UR4][R4.64], R3 ;  /* 0x0000000304007986 */ /* 0x004fe2000c101904 */
[----:B------:R-:W-:Y:S05]  /*06a0*/  EXIT ;  /* 0x000000000000794d */ /* 0x000fea0003800000 */
.L_x_33:
        /* <DEDUP_REMOVED lines=13> */
.L_x_37:


//--------------------- .text._Z12initNodePoolP7OctNodei --------------------------
	.section	.text._Z12initNodePoolP7OctNodei,"ax",@progbits
	.align	128
        .global         _Z12initNodePoolP7OctNodei
        .type           _Z12initNodePoolP7OctNodei,@function
        .size           _Z12initNodePoolP7OctNodei,(.L_x_38 - _Z12initNodePoolP7OctNodei)
        .other          _Z12initNodePoolP7OctNodei,@"STO_CUDA_ENTRY STV_DEFAULT"
_Z12initNodePoolP7OctNodei:
.text._Z12initNodePoolP7OctNodei:
        /* <DEDUP_REMOVED lines=8> */
[----:B------:R-:W0:Y:S01]  /*0080*/  LDC.64 R4, c[0x0][0x380] ;  /* 0x0000e000ff047b82 */ /* 0x000e220000000a00 */
[----:B------:R-:W1:Y:S01]  /*0090*/  LDCU UR4, c[0x0][0x370] ;  /* 0x00006e00ff0477ac */ /* 0x000e620008000800 */
[----:B------:R-:W-:Y:S01]  /*00a0*/  MOV R9, 0xffffffff ;  /* 0xffffffff00097802 */ /* 0x000fe20000000f00 */
[----:B------:R-:W2:Y:S01]  /*00b0*/  LDCU.64 UR6, c[0x0][0x358] ;  /* 0x00006b00ff0677ac */ /* 0x000ea20008000a00 */
[----:B-1----:R-:W-:-:S07]  /*00c0*/  IMAD R7, R7, UR4, RZ ;  /* 0x0000000407077c24 */ /* 0x002fce000f8e02ff */
.L_x_34:
[----:B01----:R-:W-:Y:S01]  /*00d0*/  IMAD.WIDE R2, R0, 0x24, R4 ;  /* 0x0000002400027825 */ /* 0x003fe200078e0204 */
[----:B------:R-:W-:-:S04]  /*00e0*/  IADD3 R0, PT, PT, R7, R0, RZ ;  /* 0x0000000007007210 */ /* 0x000fc80007ffe0ff */
[----:B--2---:R1:W-:Y:S01]  /*00f0*/  STG.E desc[UR6][R2.64], R9 ;  /* 0x0000000902007986 */ /* 0x0043e2000c101906 */
[----:B------:R-:W-:-:S03]  /*0100*/  ISETP.GE.AND P0, PT, R0, UR5, PT ;  /* 0x0000000500007c0c */ /* 0x000fc6000bf06270 */
[----:B------:R1:W-:Y:S04]  /*0110*/  STG.E desc[UR6][R2.64+0x4], R9 ;  /* 0x0000040902007986 */ /* 0x0003e8000c101906 */
[----:B------:R1:W-:Y:S04]  /*0120*/  STG.E desc[UR6][R2.64+0x8], R9 ;  /* 0x0000080902007986 */ /* 0x0003e8000c101906 */
[----:B------:R1:W-:Y:S04]  /*0130*/  STG.E desc[UR6][R2.64+0xc], R9 ;  /* 0x00000c0902007986 */ /* 0x0003e8000c101906 */
[----:B------:R1:W-:Y:S04]  /*0140*/  STG.E desc[UR6][R2.64+0x10], R9 ;  /* 0x0000100902007986 */ /* 0x0003e8000c101906 */
[----:B------:R1:W-:Y:S04]  /*0150*/  STG.E desc[UR6][R2.64+0x14], R9 ;  /* 0x0000140902007986 */ /* 0x0003e8000c101906 */
[----:B------:R1:W-:Y:S04]  /*0160*/  STG.E desc[UR6][R2.64+0x18], R9 ;  /* 0x0000180902007986 */ /* 0x0003e8000c101906 */
[----:B------:R1:W-:Y:S04]  /*0170*/  STG.E desc[UR6][R2.64+0x1c], R9 ;  /* 0x00001c0902007986 */ /* 0x0003e8000c101906 */
[----:B------:R1:W-:Y:S01]  /*0180*/  STG.E desc[UR6][R2.64+0x20], R9 ;  /* 0x0000200902007986 */ /* 0x0003e2000c101906 */
[----:B------:R-:W-:Y:S05]  /*0190*/  @!P0 BRA `(.L_x_34) ;  /* 0xfffffffc00cc8947 */ /* 0x000fea000383ffff */
[----:B------:R-:W-:Y:S05]  /*01a0*/  EXIT ;  /* 0x000000000000794d */ /* 0x000fea0003800000 */
.L_x_35:
        /* <DEDUP_REMOVED lines=13> */
.L_x_38:


//--------------------- .nv.shared.reserved.0     --------------------------
	.section	.nv.shared.reserved.0,"aw",@nobits
	.weak		__nv_reservedSMEM_offset_0_alias
	.size		__nv_reservedSMEM_offset_0_alias, 0, 64
	.other		__nv_reservedSMEM_offset_0_alias,@"STO_CUDA_RESERVED_SHARED STV_DEFAULT"
__nv_reservedSMEM_offset_0_alias:
	.zero		0
	.zero		64


//--------------------- .nv.constant0._Z17radiusQueryKernelPK7OctNodePKiPK7float3_i12OctreeParamsS6_ifPi --------------------------
	.section	.nv.constant0._Z17radiusQueryKernelPK7OctNodePKiPK7float3_i12OctreeParamsS6_ifPi,"a",@progbits
	.sectionflags	@""
	.align	4
.nv.constant0._Z17radiusQueryKernelPK7OctNodePKiPK7float3_i12OctreeParamsS6_ifPi:
	.zero		968


//--------------------- .nv.constant0._Z18insertPointsKernelP7OctNodePiiS1_PK7float3_i12OctreeParams --------------------------
	.section	.nv.constant0._Z18insertPointsKernelP7OctNodePiiS1_PK7float3_i12OctreeParams,"a",@progbits
	.sectionflags	@""
	.align	4
.nv.constant0._Z18insertPointsKernelP7OctNodePiiS1_PK7float3_i12OctreeParams:
	.zero		960


//--------------------- .nv.constant0._Z12initNodePoolP7OctNodei --------------------------
	.section	.nv.constant0._Z12initNodePoolP7OctNodei,"a",@progbits
	.sectionflags	@""
	.align	4
.nv.constant0._Z12initNodePoolP7OctNodei:
	.zero		908


//--------------------- SYMBOLS --------------------------

	.type		.nv.reservedSmem.offset0,@object
	.size		.nv.reservedSmem.offset0,0x4
